//
// Generated by NVIDIA NVVM Compiler
//
// Compiler Build ID: CL-36424714
// Cuda compilation tools, release 13.0, V13.0.88
// Based on NVVM 20.0.0
//

.version 9.0
.target sm_100
.address_size 64

	// .globl	gemm_mma_kernel
.extern .shared .align 16 .b8 smem[];

.visible .entry gemm_mma_kernel(
	.param .u64 .ptr .align 1 gemm_mma_kernel_param_0,
	.param .u64 .ptr .align 1 gemm_mma_kernel_param_1,
	.param .u64 .ptr .align 1 gemm_mma_kernel_param_2,
	.param .u32 gemm_mma_kernel_param_3,
	.param .u32 gemm_mma_kernel_param_4,
	.param .u32 gemm_mma_kernel_param_5
)
.maxntid 128
.minnctapersm 1
{
	.reg .pred 	%p<165>;
	.reg .b16 	%rs<5>;
	.reg .b32 	%r<774>;
	.reg .b32 	%f<2>;
	.reg .b64 	%rd<190>;

	ld.param.u64 	%rd3, [gemm_mma_kernel_param_0];
	ld.param.u64 	%rd4, [gemm_mma_kernel_param_1];
	ld.param.u64 	%rd5, [gemm_mma_kernel_param_2];
	ld.param.u32 	%r269, [gemm_mma_kernel_param_3];
	ld.param.u32 	%r270, [gemm_mma_kernel_param_4];
	ld.param.u32 	%r271, [gemm_mma_kernel_param_5];
	mov.u32 	%r1, %tid.x;
	shr.u32 	%r2, %r1, 5;
	setp.gt.u32 	%p1, %r1, 31;
	mov.u32 	%r272, %ctaid.y;
	shl.b32 	%r3, %r272, 6;
	mov.u32 	%r273, %ctaid.x;
	shl.b32 	%r4, %r273, 6;
	mov.f32 	%f1, 0f00000000;
	// begin inline asm
	{  cvt.rn.f16.f32 %rs1, %f1;}

	// end inline asm
	mov.b32 	%r742, {%rs1, %rs1};
	add.s32 	%r274, %r271, 31;
	shr.s32 	%r275, %r274, 31;
	shr.u32 	%r276, %r275, 27;
	add.s32 	%r277, %r274, %r276;
	shr.s32 	%r6, %r277, 5;
	@%p1 bra 	$L__BB0_70;
	shl.b32 	%r278, %r1, 3;
	and.b32  	%r7, %r278, 24;
	and.b32  	%r8, %r278, 56;
	setp.lt.s32 	%p2, %r271, 1;
	@%p2 bra 	$L__BB0_35;
	shr.u32 	%r9, %r1, 2;
	add.s32 	%r10, %r9, %r3;
	setp.ge.s32 	%p3, %r10, %r269;
	setp.ge.u32 	%p4, %r7, %r271;
	or.pred  	%p5, %p3, %p4;
	@%p5 bra 	$L__BB0_4;
	mad.lo.s32 	%r281, %r9, 40, %r7;
	mad.lo.s32 	%r282, %r10, %r271, %r7;
	mul.wide.u32 	%rd7, %r282, 2;
	add.s64 	%rd6, %rd3, %rd7;
	shl.b32 	%r283, %r281, 1;
	mov.u32 	%r284, smem;
	add.s32 	%r285, %r284, %r283;
	add.s32 	%r280, %r285, 128;
	// begin inline asm
	cp.async.ca.shared.global [%r280], [%rd6], 16;
	// end inline asm
$L__BB0_4:
	setp.ge.u32 	%p6, %r7, %r271;
	add.s32 	%r11, %r1, 32;
	shr.u32 	%r12, %r11, 2;
	add.s32 	%r13, %r12, %r3;
	setp.ge.s32 	%p7, %r13, %r269;
	or.pred  	%p8, %p7, %p6;
	@%p8 bra 	$L__BB0_6;
	mad.lo.s32 	%r288, %r12, 40, %r7;
	mad.lo.s32 	%r289, %r13, %r271, %r7;
	mul.wide.u32 	%rd9, %r289, 2;
	add.s64 	%rd8, %rd3, %rd9;
	shl.b32 	%r290, %r288, 1;
	mov.u32 	%r291, smem;
	add.s32 	%r292, %r291, %r290;
	add.s32 	%r287, %r292, 128;
	// begin inline asm
	cp.async.ca.shared.global [%r287], [%rd8], 16;
	// end inline asm
$L__BB0_6:
	setp.ge.u32 	%p9, %r7, %r271;
	add.s32 	%r14, %r1, 64;
	shr.u32 	%r15, %r14, 2;
	add.s32 	%r16, %r15, %r3;
	setp.ge.s32 	%p10, %r16, %r269;
	or.pred  	%p11, %p10, %p9;
	@%p11 bra 	$L__BB0_8;
	mad.lo.s32 	%r295, %r15, 40, %r7;
	mad.lo.s32 	%r296, %r16, %r271, %r7;
	mul.wide.u32 	%rd11, %r296, 2;
	add.s64 	%rd10, %rd3, %rd11;
	shl.b32 	%r297, %r295, 1;
	mov.u32 	%r298, smem;
	add.s32 	%r299, %r298, %r297;
	add.s32 	%r294, %r299, 128;
	// begin inline asm
	cp.async.ca.shared.global [%r294], [%rd10], 16;
	// end inline asm
$L__BB0_8:
	setp.ge.u32 	%p12, %r7, %r271;
	add.s32 	%r17, %r1, 96;
	shr.u32 	%r18, %r17, 2;
	add.s32 	%r19, %r18, %r3;
	setp.ge.s32 	%p13, %r19, %r269;
	or.pred  	%p14, %p13, %p12;
	@%p14 bra 	$L__BB0_10;
	mad.lo.s32 	%r302, %r18, 40, %r7;
	mad.lo.s32 	%r303, %r19, %r271, %r7;
	mul.wide.u32 	%rd13, %r303, 2;
	add.s64 	%rd12, %rd3, %rd13;
	shl.b32 	%r304, %r302, 1;
	mov.u32 	%r305, smem;
	add.s32 	%r306, %r305, %r304;
	add.s32 	%r301, %r306, 128;
	// begin inline asm
	cp.async.ca.shared.global [%r301], [%rd12], 16;
	// end inline asm
$L__BB0_10:
	setp.ge.u32 	%p15, %r7, %r271;
	or.b32  	%r20, %r1, 128;
	shr.u32 	%r21, %r20, 2;
	add.s32 	%r22, %r21, %r3;
	setp.ge.s32 	%p16, %r22, %r269;
	or.pred  	%p17, %p16, %p15;
	@%p17 bra 	$L__BB0_12;
	mad.lo.s32 	%r309, %r21, 40, %r7;
	mad.lo.s32 	%r310, %r22, %r271, %r7;
	mul.wide.u32 	%rd15, %r310, 2;
	add.s64 	%rd14, %rd3, %rd15;
	shl.b32 	%r311, %r309, 1;
	mov.u32 	%r312, smem;
	add.s32 	%r313, %r312, %r311;
	add.s32 	%r308, %r313, 128;
	// begin inline asm
	cp.async.ca.shared.global [%r308], [%rd14], 16;
	// end inline asm
$L__BB0_12:
	setp.ge.u32 	%p18, %r7, %r271;
	add.s32 	%r23, %r1, 160;
	shr.u32 	%r24, %r23, 2;
	add.s32 	%r25, %r24, %r3;
	setp.ge.s32 	%p19, %r25, %r269;
	or.pred  	%p20, %p19, %p18;
	@%p20 bra 	$L__BB0_14;
	mad.lo.s32 	%r316, %r24, 40, %r7;
	mad.lo.s32 	%r317, %r25, %r271, %r7;
	mul.wide.u32 	%rd17, %r317, 2;
	add.s64 	%rd16, %rd3, %rd17;
	shl.b32 	%r318, %r316, 1;
	mov.u32 	%r319, smem;
	add.s32 	%r320, %r319, %r318;
	add.s32 	%r315, %r320, 128;
	// begin inline asm
	cp.async.ca.shared.global [%r315], [%rd16], 16;
	// end inline asm
$L__BB0_14:
	setp.ge.u32 	%p21, %r7, %r271;
	add.s32 	%r26, %r1, 192;
	shr.u32 	%r27, %r26, 2;
	add.s32 	%r28, %r27, %r3;
	setp.ge.s32 	%p22, %r28, %r269;
	or.pred  	%p23, %p22, %p21;
	@%p23 bra 	$L__BB0_16;
	mad.lo.s32 	%r323, %r27, 40, %r7;
	mad.lo.s32 	%r324, %r28, %r271, %r7;
	mul.wide.u32 	%rd19, %r324, 2;
	add.s64 	%rd18, %rd3, %rd19;
	shl.b32 	%r325, %r323, 1;
	mov.u32 	%r326, smem;
	add.s32 	%r327, %r326, %r325;
	add.s32 	%r322, %r327, 128;
	// begin inline asm
	cp.async.ca.shared.global [%r322], [%rd18], 16;
	// end inline asm
$L__BB0_16:
	setp.ge.u32 	%p24, %r7, %r271;
	add.s32 	%r29, %r1, 224;
	shr.u32 	%r30, %r29, 2;
	add.s32 	%r31, %r30, %r3;
	setp.ge.s32 	%p25, %r31, %r269;
	or.pred  	%p26, %p25, %p24;
	@%p26 bra 	$L__BB0_18;
	mad.lo.s32 	%r330, %r30, 40, %r7;
	mad.lo.s32 	%r331, %r31, %r271, %r7;
	mul.wide.u32 	%rd21, %r331, 2;
	add.s64 	%rd20, %rd3, %rd21;
	shl.b32 	%r332, %r330, 1;
	mov.u32 	%r333, smem;
	add.s32 	%r334, %r333, %r332;
	add.s32 	%r329, %r334, 128;
	// begin inline asm
	cp.async.ca.shared.global [%r329], [%rd20], 16;
	// end inline asm
$L__BB0_18:
	shr.u32 	%r32, %r1, 3;
	setp.ge.u32 	%p27, %r32, %r271;
	add.s32 	%r33, %r8, %r4;
	setp.ge.s32 	%p28, %r33, %r270;
	or.pred  	%p29, %p27, %p28;
	@%p29 bra 	$L__BB0_20;
	mad.lo.s32 	%r337, %r32, 72, %r8;
	mul.lo.s32 	%r338, %r32, %r270;
	cvt.s64.s32 	%rd23, %r338;
	cvt.s64.s32 	%rd24, %r33;
	add.s64 	%rd25, %rd23, %rd24;
	shl.b64 	%rd26, %rd25, 1;
	add.s64 	%rd22, %rd4, %rd26;
	shl.b32 	%r339, %r337, 1;
	mov.u32 	%r340, smem;
	add.s32 	%r341, %r340, %r339;
	add.s32 	%r336, %r341, 15488;
	// begin inline asm
	cp.async.ca.shared.global [%r336], [%rd22], 16;
	// end inline asm
$L__BB0_20:
	setp.ge.s32 	%p30, %r33, %r270;
	shr.u32 	%r34, %r11, 3;
	setp.ge.u32 	%p31, %r34, %r271;
	or.pred  	%p32, %p31, %p30;
	@%p32 bra 	$L__BB0_22;
	mad.lo.s32 	%r343, %r34, 72, %r8;
	mul.lo.s32 	%r344, %r34, %r270;
	cvt.s64.s32 	%rd28, %r344;
	cvt.s64.s32 	%rd29, %r33;
	add.s64 	%rd30, %rd28, %rd29;
	shl.b64 	%rd31, %rd30, 1;
	add.s64 	%rd27, %rd4, %rd31;
	shl.b32 	%r345, %r343, 1;
	mov.u32 	%r346, smem;
	add.s32 	%r347, %r346, %r345;
	add.s32 	%r342, %r347, 15488;
	// begin inline asm
	cp.async.ca.shared.global [%r342], [%rd27], 16;
	// end inline asm
$L__BB0_22:
	setp.ge.s32 	%p33, %r33, %r270;
	shr.u32 	%r35, %r14, 3;
	setp.ge.u32 	%p34, %r35, %r271;
	or.pred  	%p35, %p34, %p33;
	@%p35 bra 	$L__BB0_24;
	mad.lo.s32 	%r349, %r35, 72, %r8;
	mul.lo.s32 	%r350, %r35, %r270;
	cvt.s64.s32 	%rd33, %r350;
	cvt.s64.s32 	%rd34, %r33;
	add.s64 	%rd35, %rd33, %rd34;
	shl.b64 	%rd36, %rd35, 1;
	add.s64 	%rd32, %rd4, %rd36;
	shl.b32 	%r351, %r349, 1;
	mov.u32 	%r352, smem;
	add.s32 	%r353, %r352, %r351;
	add.s32 	%r348, %r353, 15488;
	// begin inline asm
	cp.async.ca.shared.global [%r348], [%rd32], 16;
	// end inline asm
$L__BB0_24:
	setp.ge.s32 	%p36, %r33, %r270;
	shr.u32 	%r36, %r17, 3;
	setp.ge.u32 	%p37, %r36, %r271;
	or.pred  	%p38, %p37, %p36;
	@%p38 bra 	$L__BB0_26;
	mad.lo.s32 	%r355, %r36, 72, %r8;
	mul.lo.s32 	%r356, %r36, %r270;
	cvt.s64.s32 	%rd38, %r356;
	cvt.s64.s32 	%rd39, %r33;
	add.s64 	%rd40, %rd38, %rd39;
	shl.b64 	%rd41, %rd40, 1;
	add.s64 	%rd37, %rd4, %rd41;
	shl.b32 	%r357, %r355, 1;
	mov.u32 	%r358, smem;
	add.s32 	%r359, %r358, %r357;
	add.s32 	%r354, %r359, 15488;
	// begin inline asm
	cp.async.ca.shared.global [%r354], [%rd37], 16;
	// end inline asm
$L__BB0_26:
	setp.ge.s32 	%p39, %r33, %r270;
	shr.u32 	%r37, %r20, 3;
	setp.ge.u32 	%p40, %r37, %r271;
	or.pred  	%p41, %p40, %p39;
	@%p41 bra 	$L__BB0_28;
	mad.lo.s32 	%r361, %r37, 72, %r8;
	mul.lo.s32 	%r362, %r37, %r270;
	cvt.s64.s32 	%rd43, %r362;
	cvt.s64.s32 	%rd44, %r33;
	add.s64 	%rd45, %rd43, %rd44;
	shl.b64 	%rd46, %rd45, 1;
	add.s64 	%rd42, %rd4, %rd46;
	shl.b32 	%r363, %r361, 1;
	mov.u32 	%r364, smem;
	add.s32 	%r365, %r364, %r363;
	add.s32 	%r360, %r365, 15488;
	// begin inline asm
	cp.async.ca.shared.global [%r360], [%rd42], 16;
	// end inline asm
$L__BB0_28:
	setp.ge.s32 	%p42, %r33, %r270;
	shr.u32 	%r38, %r23, 3;
	setp.ge.u32 	%p43, %r38, %r271;
	or.pred  	%p44, %p43, %p42;
	@%p44 bra 	$L__BB0_30;
	mad.lo.s32 	%r367, %r38, 72, %r8;
	mul.lo.s32 	%r368, %r38, %r270;
	cvt.s64.s32 	%rd48, %r368;
	cvt.s64.s32 	%rd49, %r33;
	add.s64 	%rd50, %rd48, %rd49;
	shl.b64 	%rd51, %rd50, 1;
	add.s64 	%rd47, %rd4, %rd51;
	shl.b32 	%r369, %r367, 1;
	mov.u32 	%r370, smem;
	add.s32 	%r371, %r370, %r369;
	add.s32 	%r366, %r371, 15488;
	// begin inline asm
	cp.async.ca.shared.global [%r366], [%rd47], 16;
	// end inline asm
$L__BB0_30:
	setp.ge.s32 	%p45, %r33, %r270;
	shr.u32 	%r39, %r26, 3;
	setp.ge.u32 	%p46, %r39, %r271;
	or.pred  	%p47, %p46, %p45;
	@%p47 bra 	$L__BB0_32;
	mad.lo.s32 	%r373, %r39, 72, %r8;
	mul.lo.s32 	%r374, %r39, %r270;
	cvt.s64.s32 	%rd53, %r374;
	cvt.s64.s32 	%rd54, %r33;
	add.s64 	%rd55, %rd53, %rd54;
	shl.b64 	%rd56, %rd55, 1;
	add.s64 	%rd52, %rd4, %rd56;
	shl.b32 	%r375, %r373, 1;
	mov.u32 	%r376, smem;
	add.s32 	%r377, %r376, %r375;
	add.s32 	%r372, %r377, 15488;
	// begin inline asm
	cp.async.ca.shared.global [%r372], [%rd52], 16;
	// end inline asm
$L__BB0_32:
	setp.ge.s32 	%p48, %r33, %r270;
	shr.u32 	%r40, %r29, 3;
	setp.ge.u32 	%p49, %r40, %r271;
	or.pred  	%p50, %p49, %p48;
	@%p50 bra 	$L__BB0_34;
	mad.lo.s32 	%r379, %r40, 72, %r8;
	mul.lo.s32 	%r380, %r40, %r270;
	cvt.s64.s32 	%rd58, %r380;
	cvt.s64.s32 	%rd59, %r33;
	add.s64 	%rd60, %rd58, %rd59;
	shl.b64 	%rd61, %rd60, 1;
	add.s64 	%rd57, %rd4, %rd61;
	shl.b32 	%r381, %r379, 1;
	mov.u32 	%r382, smem;
	add.s32 	%r383, %r382, %r381;
	add.s32 	%r378, %r383, 15488;
	// begin inline asm
	cp.async.ca.shared.global [%r378], [%rd57], 16;
	// end inline asm
$L__BB0_34:
	// begin inline asm
	cp.async.commit_group;
	// end inline asm
$L__BB0_35:
	setp.lt.s32 	%p51, %r271, 33;
	@%p51 bra 	$L__BB0_69;
	shr.u32 	%r41, %r1, 2;
	add.s32 	%r42, %r41, %r3;
	setp.ge.s32 	%p52, %r42, %r269;
	add.s32 	%r43, %r7, 32;
	setp.ge.u32 	%p53, %r43, %r271;
	or.pred  	%p54, %p52, %p53;
	@%p54 bra 	$L__BB0_38;
	mad.lo.s32 	%r386, %r41, 40, %r7;
	mad.lo.s32 	%r387, %r42, %r271, %r7;
	mul.wide.u32 	%rd63, %r387, 2;
	add.s64 	%rd64, %rd3, %rd63;
	add.s64 	%rd62, %rd64, 64;
	shl.b32 	%r388, %r386, 1;
	mov.u32 	%r389, smem;
	add.s32 	%r390, %r389, %r388;
	add.s32 	%r385, %r390, 5248;
	// begin inline asm
	cp.async.ca.shared.global [%r385], [%rd62], 16;
	// end inline asm
$L__BB0_38:
	setp.ge.u32 	%p55, %r43, %r271;
	add.s32 	%r44, %r1, 32;
	shr.u32 	%r45, %r44, 2;
	add.s32 	%r46, %r45, %r3;
	setp.ge.s32 	%p56, %r46, %r269;
	or.pred  	%p57, %p56, %p55;
	@%p57 bra 	$L__BB0_40;
	mad.lo.s32 	%r392, %r45, 40, %r7;
	mad.lo.s32 	%r393, %r46, %r271, %r7;
	mul.wide.u32 	%rd66, %r393, 2;
	add.s64 	%rd67, %rd3, %rd66;
	add.s64 	%rd65, %rd67, 64;
	shl.b32 	%r394, %r392, 1;
	mov.u32 	%r395, smem;
	add.s32 	%r396, %r395, %r394;
	add.s32 	%r391, %r396, 5248;
	// begin inline asm
	cp.async.ca.shared.global [%r391], [%rd65], 16;
	// end inline asm
$L__BB0_40:
	setp.ge.u32 	%p58, %r43, %r271;
	add.s32 	%r47, %r1, 64;
	shr.u32 	%r48, %r47, 2;
	add.s32 	%r49, %r48, %r3;
	setp.ge.s32 	%p59, %r49, %r269;
	or.pred  	%p60, %p59, %p58;
	@%p60 bra 	$L__BB0_42;
	mad.lo.s32 	%r398, %r48, 40, %r7;
	mad.lo.s32 	%r399, %r49, %r271, %r7;
	mul.wide.u32 	%rd69, %r399, 2;
	add.s64 	%rd70, %rd3, %rd69;
	add.s64 	%rd68, %rd70, 64;
	shl.b32 	%r400, %r398, 1;
	mov.u32 	%r401, smem;
	add.s32 	%r402, %r401, %r400;
	add.s32 	%r397, %r402, 5248;
	// begin inline asm
	cp.async.ca.shared.global [%r397], [%rd68], 16;
	// end inline asm
$L__BB0_42:
	setp.ge.u32 	%p61, %r43, %r271;
	add.s32 	%r50, %r1, 96;
	shr.u32 	%r51, %r50, 2;
	add.s32 	%r52, %r51, %r3;
	setp.ge.s32 	%p62, %r52, %r269;
	or.pred  	%p63, %p62, %p61;
	@%p63 bra 	$L__BB0_44;
	mad.lo.s32 	%r404, %r51, 40, %r7;
	mad.lo.s32 	%r405, %r52, %r271, %r7;
	mul.wide.u32 	%rd72, %r405, 2;
	add.s64 	%rd73, %rd3, %rd72;
	add.s64 	%rd71, %rd73, 64;
	shl.b32 	%r406, %r404, 1;
	mov.u32 	%r407, smem;
	add.s32 	%r408, %r407, %r406;
	add.s32 	%r403, %r408, 5248;
	// begin inline asm
	cp.async.ca.shared.global [%r403], [%rd71], 16;
	// end inline asm
$L__BB0_44:
	setp.ge.u32 	%p64, %r43, %r271;
	or.b32  	%r53, %r1, 128;
	shr.u32 	%r54, %r53, 2;
	add.s32 	%r55, %r54, %r3;
	setp.ge.s32 	%p65, %r55, %r269;
	or.pred  	%p66, %p65, %p64;
	@%p66 bra 	$L__BB0_46;
	mad.lo.s32 	%r410, %r54, 40, %r7;
	mad.lo.s32 	%r411, %r55, %r271, %r7;
	mul.wide.u32 	%rd75, %r411, 2;
	add.s64 	%rd76, %rd3, %rd75;
	add.s64 	%rd74, %rd76, 64;
	shl.b32 	%r412, %r410, 1;
	mov.u32 	%r413, smem;
	add.s32 	%r414, %r413, %r412;
	add.s32 	%r409, %r414, 5248;
	// begin inline asm
	cp.async.ca.shared.global [%r409], [%rd74], 16;
	// end inline asm
$L__BB0_46:
	setp.ge.u32 	%p67, %r43, %r271;
	add.s32 	%r56, %r1, 160;
	shr.u32 	%r57, %r56, 2;
	add.s32 	%r58, %r57, %r3;
	setp.ge.s32 	%p68, %r58, %r269;
	or.pred  	%p69, %p68, %p67;
	@%p69 bra 	$L__BB0_48;
	mad.lo.s32 	%r416, %r57, 40, %r7;
	mad.lo.s32 	%r417, %r58, %r271, %r7;
	mul.wide.u32 	%rd78, %r417, 2;
	add.s64 	%rd79, %rd3, %rd78;
	add.s64 	%rd77, %rd79, 64;
	shl.b32 	%r418, %r416, 1;
	mov.u32 	%r419, smem;
	add.s32 	%r420, %r419, %r418;
	add.s32 	%r415, %r420, 5248;
	// begin inline asm
	cp.async.ca.shared.global [%r415], [%rd77], 16;
	// end inline asm
$L__BB0_48:
	setp.ge.u32 	%p70, %r43, %r271;
	add.s32 	%r59, %r1, 192;
	shr.u32 	%r60, %r59, 2;
	add.s32 	%r61, %r60, %r3;
	setp.ge.s32 	%p71, %r61, %r269;
	or.pred  	%p72, %p71, %p70;
	@%p72 bra 	$L__BB0_50;
	mad.lo.s32 	%r422, %r60, 40, %r7;
	mad.lo.s32 	%r423, %r61, %r271, %r7;
	mul.wide.u32 	%rd81, %r423, 2;
	add.s64 	%rd82, %rd3, %rd81;
	add.s64 	%rd80, %rd82, 64;
	shl.b32 	%r424, %r422, 1;
	mov.u32 	%r425, smem;
	add.s32 	%r426, %r425, %r424;
	add.s32 	%r421, %r426, 5248;
	// begin inline asm
	cp.async.ca.shared.global [%r421], [%rd80], 16;
	// end inline asm
$L__BB0_50:
	setp.ge.u32 	%p73, %r43, %r271;
	add.s32 	%r62, %r1, 224;
	shr.u32 	%r63, %r62, 2;
	add.s32 	%r64, %r63, %r3;
	setp.ge.s32 	%p74, %r64, %r269;
	or.pred  	%p75, %p74, %p73;
	@%p75 bra 	$L__BB0_52;
	mad.lo.s32 	%r428, %r63, 40, %r7;
	mad.lo.s32 	%r429, %r64, %r271, %r7;
	mul.wide.u32 	%rd84, %r429, 2;
	add.s64 	%rd85, %rd3, %rd84;
	add.s64 	%rd83, %rd85, 64;
	shl.b32 	%r430, %r428, 1;
	mov.u32 	%r431, smem;
	add.s32 	%r432, %r431, %r430;
	add.s32 	%r427, %r432, 5248;
	// begin inline asm
	cp.async.ca.shared.global [%r427], [%rd83], 16;
	// end inline asm
$L__BB0_52:
	shr.u32 	%r65, %r1, 3;
	or.b32  	%r66, %r65, 32;
	setp.ge.u32 	%p76, %r66, %r271;
	add.s32 	%r67, %r8, %r4;
	setp.ge.s32 	%p77, %r67, %r270;
	or.pred  	%p78, %p76, %p77;
	@%p78 bra 	$L__BB0_54;
	mad.lo.s32 	%r435, %r65, 72, %r8;
	mul.lo.s32 	%r436, %r66, %r270;
	cvt.s64.s32 	%rd87, %r436;
	cvt.s64.s32 	%rd88, %r67;
	add.s64 	%rd89, %rd87, %rd88;
	shl.b64 	%rd90, %rd89, 1;
	add.s64 	%rd86, %rd4, %rd90;
	shl.b32 	%r437, %r435, 1;
	mov.u32 	%r438, smem;
	add.s32 	%r439, %r438, %r437;
	add.s32 	%r434, %r439, 20096;
	// begin inline asm
	cp.async.ca.shared.global [%r434], [%rd86], 16;
	// end inline asm
$L__BB0_54:
	setp.ge.s32 	%p79, %r67, %r270;
	shr.u32 	%r68, %r44, 3;
	or.b32  	%r69, %r68, 32;
	setp.ge.u32 	%p80, %r69, %r271;
	or.pred  	%p81, %p80, %p79;
	@%p81 bra 	$L__BB0_56;
	mad.lo.s32 	%r441, %r68, 72, %r8;
	mul.lo.s32 	%r442, %r69, %r270;
	cvt.s64.s32 	%rd92, %r442;
	cvt.s64.s32 	%rd93, %r67;
	add.s64 	%rd94, %rd92, %rd93;
	shl.b64 	%rd95, %rd94, 1;
	add.s64 	%rd91, %rd4, %rd95;
	shl.b32 	%r443, %r441, 1;
	mov.u32 	%r444, smem;
	add.s32 	%r445, %r444, %r443;
	add.s32 	%r440, %r445, 20096;
	// begin inline asm
	cp.async.ca.shared.global [%r440], [%rd91], 16;
	// end inline asm
$L__BB0_56:
	setp.ge.s32 	%p82, %r67, %r270;
	shr.u32 	%r70, %r47, 3;
	or.b32  	%r71, %r70, 32;
	setp.ge.u32 	%p83, %r71, %r271;
	or.pred  	%p84, %p83, %p82;
	@%p84 bra 	$L__BB0_58;
	mad.lo.s32 	%r447, %r70, 72, %r8;
	mul.lo.s32 	%r448, %r71, %r270;
	cvt.s64.s32 	%rd97, %r448;
	cvt.s64.s32 	%rd98, %r67;
	add.s64 	%rd99, %rd97, %rd98;
	shl.b64 	%rd100, %rd99, 1;
	add.s64 	%rd96, %rd4, %rd100;
	shl.b32 	%r449, %r447, 1;
	mov.u32 	%r450, smem;
	add.s32 	%r451, %r450, %r449;
	add.s32 	%r446, %r451, 20096;
	// begin inline asm
	cp.async.ca.shared.global [%r446], [%rd96], 16;
	// end inline asm
$L__BB0_58:
	setp.ge.s32 	%p85, %r67, %r270;
	shr.u32 	%r72, %r50, 3;
	or.b32  	%r73, %r72, 32;
	setp.ge.u32 	%p86, %r73, %r271;
	or.pred  	%p87, %p86, %p85;
	@%p87 bra 	$L__BB0_60;
	mad.lo.s32 	%r453, %r72, 72, %r8;
	mul.lo.s32 	%r454, %r73, %r270;
	cvt.s64.s32 	%rd102, %r454;
	cvt.s64.s32 	%rd103, %r67;
	add.s64 	%rd104, %rd102, %rd103;
	shl.b64 	%rd105, %rd104, 1;
	add.s64 	%rd101, %rd4, %rd105;
	shl.b32 	%r455, %r453, 1;
	mov.u32 	%r456, smem;
	add.s32 	%r457, %r456, %r455;
	add.s32 	%r452, %r457, 20096;
	// begin inline asm
	cp.async.ca.shared.global [%r452], [%rd101], 16;
	// end inline asm
$L__BB0_60:
	setp.ge.s32 	%p88, %r67, %r270;
	shr.u32 	%r74, %r53, 3;
	or.b32  	%r75, %r74, 32;
	setp.ge.u32 	%p89, %r75, %r271;
	or.pred  	%p90, %p89, %p88;
	@%p90 bra 	$L__BB0_62;
	mad.lo.s32 	%r459, %r74, 72, %r8;
	mul.lo.s32 	%r460, %r75, %r270;
	cvt.s64.s32 	%rd107, %r460;
	cvt.s64.s32 	%rd108, %r67;
	add.s64 	%rd109, %rd107, %rd108;
	shl.b64 	%rd110, %rd109, 1;
	add.s64 	%rd106, %rd4, %rd110;
	shl.b32 	%r461, %r459, 1;
	mov.u32 	%r462, smem;
	add.s32 	%r463, %r462, %r461;
	add.s32 	%r458, %r463, 20096;
	// begin inline asm
	cp.async.ca.shared.global [%r458], [%rd106], 16;
	// end inline asm
$L__BB0_62:
	setp.ge.s32 	%p91, %r67, %r270;
	shr.u32 	%r76, %r56, 3;
	add.s32 	%r77, %r76, 32;
	setp.ge.u32 	%p92, %r77, %r271;
	or.pred  	%p93, %p92, %p91;
	@%p93 bra 	$L__BB0_64;
	mad.lo.s32 	%r465, %r76, 72, %r8;
	mul.lo.s32 	%r466, %r77, %r270;
	cvt.s64.s32 	%rd112, %r466;
	cvt.s64.s32 	%rd113, %r67;
	add.s64 	%rd114, %rd112, %rd113;
	shl.b64 	%rd115, %rd114, 1;
	add.s64 	%rd111, %rd4, %rd115;
	shl.b32 	%r467, %r465, 1;
	mov.u32 	%r468, smem;
	add.s32 	%r469, %r468, %r467;
	add.s32 	%r464, %r469, 20096;
	// begin inline asm
	cp.async.ca.shared.global [%r464], [%rd111], 16;
	// end inline asm
$L__BB0_64:
	setp.ge.s32 	%p94, %r67, %r270;
	shr.u32 	%r78, %r59, 3;
	add.s32 	%r79, %r78, 32;
	setp.ge.u32 	%p95, %r79, %r271;
	or.pred  	%p96, %p95, %p94;
	@%p96 bra 	$L__BB0_66;
	mad.lo.s32 	%r471, %r78, 72, %r8;
	mul.lo.s32 	%r472, %r79, %r270;
	cvt.s64.s32 	%rd117, %r472;
	cvt.s64.s32 	%rd118, %r67;
	add.s64 	%rd119, %rd117, %rd118;
	shl.b64 	%rd120, %rd119, 1;
	add.s64 	%rd116, %rd4, %rd120;
	shl.b32 	%r473, %r471, 1;
	mov.u32 	%r474, smem;
	add.s32 	%r475, %r474, %r473;
	add.s32 	%r470, %r475, 20096;
	// begin inline asm
	cp.async.ca.shared.global [%r470], [%rd116], 16;
	// end inline asm
$L__BB0_66:
	setp.ge.s32 	%p97, %r67, %r270;
	shr.u32 	%r80, %r62, 3;
	add.s32 	%r81, %r80, 32;
	setp.ge.u32 	%p98, %r81, %r271;
	or.pred  	%p99, %p98, %p97;
	@%p99 bra 	$L__BB0_68;
	mad.lo.s32 	%r477, %r80, 72, %r8;
	mul.lo.s32 	%r478, %r81, %r270;
	cvt.s64.s32 	%rd122, %r478;
	cvt.s64.s32 	%rd123, %r67;
	add.s64 	%rd124, %rd122, %rd123;
	shl.b64 	%rd125, %rd124, 1;
	add.s64 	%rd121, %rd4, %rd125;
	shl.b32 	%r479, %r477, 1;
	mov.u32 	%r480, smem;
	add.s32 	%r481, %r480, %r479;
	add.s32 	%r476, %r481, 20096;
	// begin inline asm
	cp.async.ca.shared.global [%r476], [%rd121], 16;
	// end inline asm
$L__BB0_68:
	// begin inline asm
	cp.async.commit_group;
	// end inline asm
$L__BB0_69:
	// begin inline asm
	cp.async.wait_group 1;
	// end inline asm
$L__BB0_70:
	bar.sync 	0;
	setp.lt.s32 	%p100, %r271, 1;
	mov.u32 	%r743, %r742;
	mov.u32 	%r744, %r742;
	mov.u32 	%r745, %r742;
	mov.u32 	%r746, %r742;
	mov.u32 	%r747, %r742;
	mov.u32 	%r748, %r742;
	mov.u32 	%r749, %r742;
	mov.u32 	%r750, %r742;
	mov.u32 	%r751, %r742;
	mov.u32 	%r752, %r742;
	mov.u32 	%r753, %r742;
	mov.u32 	%r754, %r742;
	mov.u32 	%r755, %r742;
	mov.u32 	%r756, %r742;
	mov.u32 	%r757, %r742;
	@%p100 bra 	$L__BB0_110;
	shl.b32 	%r485, %r1, 3;
	and.b32  	%r694, %r485, 24;
	and.b32  	%r486, %r485, 56;
	max.s32 	%r487, %r6, 1;
	shr.u32 	%r488, %r1, 2;
	add.s32 	%r83, %r488, %r3;
	add.s32 	%r489, %r1, 32;
	shr.u32 	%r490, %r489, 2;
	add.s32 	%r84, %r490, %r3;
	add.s32 	%r491, %r1, 64;
	shr.u32 	%r492, %r491, 2;
	add.s32 	%r85, %r492, %r3;
	add.s32 	%r493, %r1, 96;
	shr.u32 	%r494, %r493, 2;
	add.s32 	%r86, %r494, %r3;
	or.b32  	%r495, %r1, 128;
	shr.u32 	%r496, %r495, 2;
	add.s32 	%r87, %r496, %r3;
	add.s32 	%r497, %r1, 160;
	shr.u32 	%r498, %r497, 2;
	add.s32 	%r88, %r498, %r3;
	add.s32 	%r499, %r1, 192;
	shr.u32 	%r500, %r499, 2;
	add.s32 	%r89, %r500, %r3;
	add.s32 	%r501, %r1, 224;
	shr.u32 	%r502, %r501, 2;
	add.s32 	%r90, %r502, %r3;
	shr.u32 	%r717, %r1, 3;
	add.s32 	%r503, %r486, %r4;
	cvt.s64.s32 	%rd1, %r503;
	shr.u32 	%r715, %r489, 3;
	shr.u32 	%r713, %r491, 3;
	shr.u32 	%r711, %r493, 3;
	shr.u32 	%r709, %r495, 3;
	shr.u32 	%r707, %r497, 3;
	shr.u32 	%r705, %r499, 3;
	shr.u32 	%r703, %r501, 3;
	mul.lo.s32 	%r504, %r2, 1680;
	add.s32 	%r99, %r504, -1520;
	add.s32 	%r100, %r504, -1552;
	neg.s32 	%r722, %r487;
	mad.lo.s32 	%r102, %r717, 144, 24704;
	cvt.u16.u32 	%rs2, %r1;
	and.b16  	%rs3, %rs2, 7;
	mul.wide.u16 	%r505, %rs3, 16;
	mov.u32 	%r723, smem;
	add.s32 	%r720, %r505, %r723;
	mad.lo.s32 	%r104, %r715, 144, 24704;
	mad.lo.s32 	%r105, %r713, 144, 24704;
	mad.lo.s32 	%r106, %r711, 144, 24704;
	mad.lo.s32 	%r107, %r709, 144, 24704;
	mad.lo.s32 	%r108, %r707, 144, 24704;
	mad.lo.s32 	%r109, %r705, 144, 24704;
	mad.lo.s32 	%r110, %r703, 144, 24704;
	mad.lo.s32 	%r111, %r502, 80, 10368;
	and.b16  	%rs4, %rs2, 3;
	mul.wide.u16 	%r506, %rs4, 16;
	add.s32 	%r719, %r506, %r723;
	mad.lo.s32 	%r113, %r500, 80, 10368;
	mad.lo.s32 	%r114, %r498, 80, 10368;
	mad.lo.s32 	%r115, %r496, 80, 10368;
	mad.lo.s32 	%r116, %r494, 80, 10368;
	mad.lo.s32 	%r117, %r492, 80, 10368;
	mad.lo.s32 	%r118, %r490, 80, 10368;
	mad.lo.s32 	%r119, %r488, 80, 10368;
	or.b32  	%r507, %r717, 64;
	mul.lo.s32 	%r718, %r270, %r507;
	shl.b32 	%r121, %r270, 5;
	or.b32  	%r508, %r715, 64;
	mul.lo.s32 	%r716, %r270, %r508;
	or.b32  	%r509, %r713, 64;
	mul.lo.s32 	%r714, %r270, %r509;
	or.b32  	%r510, %r711, 64;
	mul.lo.s32 	%r712, %r270, %r510;
	or.b32  	%r511, %r709, 64;
	mul.lo.s32 	%r710, %r270, %r511;
	or.b32  	%r512, %r707, 64;
	mul.lo.s32 	%r708, %r270, %r512;
	or.b32  	%r513, %r705, 64;
	mul.lo.s32 	%r706, %r270, %r513;
	or.b32  	%r514, %r703, 64;
	mul.lo.s32 	%r704, %r270, %r514;
	mad.lo.s32 	%r702, %r90, %r271, %r694;
	mad.lo.s32 	%r701, %r89, %r271, %r694;
	mad.lo.s32 	%r700, %r88, %r271, %r694;
	mad.lo.s32 	%r699, %r87, %r271, %r694;
	mad.lo.s32 	%r698, %r86, %r271, %r694;
	mad.lo.s32 	%r697, %r85, %r271, %r694;
	mad.lo.s32 	%r696, %r84, %r271, %r694;
	mad.lo.s32 	%r695, %r83, %r271, %r694;
	mov.b32 	%r741, 0;
	mov.b32 	%r721, 2;
	mov.u32 	%r724, %r723;
	mov.u32 	%r743, %r742;
	mov.u32 	%r744, %r742;
	mov.u32 	%r745, %r742;
	mov.u32 	%r746, %r742;
	mov.u32 	%r747, %r742;
	mov.u32 	%r748, %r742;
	mov.u32 	%r749, %r742;
	mov.u32 	%r750, %r742;
	mov.u32 	%r751, %r742;
	mov.u32 	%r752, %r742;
	mov.u32 	%r753, %r742;
	mov.u32 	%r754, %r742;
	mov.u32 	%r755, %r742;
	mov.u32 	%r756, %r742;
	mov.u32 	%r757, %r742;
$L__BB0_72:
	setp.lt.u32 	%p101, %r1, 32;
	mul.hi.u32 	%r515, %r721, -1431655765;
	shr.u32 	%r516, %r515, 1;
	mul.lo.s32 	%r185, %r516, -13824;
	mul.lo.s32 	%r186, %r516, -15360;
	@%p101 bra 	$L__BB0_74;
	mul.hi.u32 	%r517, %r741, -1431655765;
	shr.u32 	%r518, %r517, 1;
	mul.lo.s32 	%r519, %r518, -15360;
	mul.lo.s32 	%r520, %r518, 13824;
	sub.s32 	%r521, %r724, %r520;
	add.s32 	%r522, %r521, 17888;
	add.s32 	%r523, %r521, 15488;
	add.s32 	%r524, %r723, %r100;
	add.s32 	%r525, %r524, %r519;
	mov.b32 	%r526, 40;
	wmma.load.a.sync.aligned.row.m16n16k16.shared.f16 	{%r527, %r528, %r529, %r530, %r531, %r532, %r533, %r534}, [%r525], %r526;
	mov.b32 	%r535, 72;
	wmma.load.b.sync.aligned.row.m16n16k16.shared.f16 	{%r536, %r537, %r538, %r539, %r540, %r541, %r542, %r543}, [%r523], %r535;
	wmma.mma.sync.aligned.row.row.m16n16k16.f16.f16 {%r544, %r545, %r546, %r547}, {%r527, %r528, %r529, %r530, %r531, %r532, %r533, %r534}, {%r536, %r537, %r538, %r539, %r540, %r541, %r542, %r543}, {%r757, %r756, %r755, %r754};
	add.s32 	%r548, %r521, 15520;
	wmma.load.b.sync.aligned.row.m16n16k16.shared.f16 	{%r549, %r550, %r551, %r552, %r553, %r554, %r555, %r556}, [%r548], %r535;
	wmma.mma.sync.aligned.row.row.m16n16k16.f16.f16 {%r557, %r558, %r559, %r560}, {%r527, %r528, %r529, %r530, %r531, %r532, %r533, %r534}, {%r549, %r550, %r551, %r552, %r553, %r554, %r555, %r556}, {%r753, %r752, %r751, %r750};
	add.s32 	%r561, %r521, 15552;
	wmma.load.b.sync.aligned.row.m16n16k16.shared.f16 	{%r562, %r563, %r564, %r565, %r566, %r567, %r568, %r569}, [%r561], %r535;
	wmma.mma.sync.aligned.row.row.m16n16k16.f16.f16 {%r570, %r571, %r572, %r573}, {%r527, %r528, %r529, %r530, %r531, %r532, %r533, %r534}, {%r562, %r563, %r564, %r565, %r566, %r567, %r568, %r569}, {%r749, %r748, %r747, %r746};
	add.s32 	%r574, %r521, 15584;
	wmma.load.b.sync.aligned.row.m16n16k16.shared.f16 	{%r575, %r576, %r577, %r578, %r579, %r580, %r581, %r582}, [%r574], %r535;
	wmma.mma.sync.aligned.row.row.m16n16k16.f16.f16 {%r583, %r584, %r585, %r586}, {%r527, %r528, %r529, %r530, %r531, %r532, %r533, %r534}, {%r575, %r576, %r577, %r578, %r579, %r580, %r581, %r582}, {%r745, %r744, %r743, %r742};
	add.s32 	%r587, %r723, %r99;
	add.s32 	%r588, %r587, %r519;
	wmma.load.a.sync.aligned.row.m16n16k16.shared.f16 	{%r589, %r590, %r591, %r592, %r593, %r594, %r595, %r596}, [%r588], %r526;
	add.s32 	%r597, %r521, 17792;
	wmma.load.b.sync.aligned.row.m16n16k16.shared.f16 	{%r598, %r599, %r600, %r601, %r602, %r603, %r604, %r605}, [%r597], %r535;
	wmma.mma.sync.aligned.row.row.m16n16k16.f16.f16 {%r757, %r756, %r755, %r754}, {%r589, %r590, %r591, %r592, %r593, %r594, %r595, %r596}, {%r598, %r599, %r600, %r601, %r602, %r603, %r604, %r605}, {%r544, %r545, %r546, %r547};
	add.s32 	%r606, %r521, 17824;
	wmma.load.b.sync.aligned.row.m16n16k16.shared.f16 	{%r607, %r608, %r609, %r610, %r611, %r612, %r613, %r614}, [%r606], %r535;
	wmma.mma.sync.aligned.row.row.m16n16k16.f16.f16 {%r753, %r752, %r751, %r750}, {%r589, %r590, %r591, %r592, %r593, %r594, %r595, %r596}, {%r607, %r608, %r609, %r610, %r611, %r612, %r613, %r614}, {%r557, %r558, %r559, %r560};
	add.s32 	%r615, %r521, 17856;
	wmma.load.b.sync.aligned.row.m16n16k16.shared.f16 	{%r616, %r617, %r618, %r619, %r620, %r621, %r622, %r623}, [%r615], %r535;
	wmma.mma.sync.aligned.row.row.m16n16k16.f16.f16 {%r749, %r748, %r747, %r746}, {%r589, %r590, %r591, %r592, %r593, %r594, %r595, %r596}, {%r616, %r617, %r618, %r619, %r620, %r621, %r622, %r623}, {%r570, %r571, %r572, %r573};
	wmma.load.b.sync.aligned.row.m16n16k16.shared.f16 	{%r624, %r625, %r626, %r627, %r628, %r629, %r630, %r631}, [%r522], %r535;
	wmma.mma.sync.aligned.row.row.m16n16k16.f16.f16 {%r745, %r744, %r743, %r742}, {%r589, %r590, %r591, %r592, %r593, %r594, %r595, %r596}, {%r624, %r625, %r626, %r627, %r628, %r629, %r630, %r631}, {%r583, %r584, %r585, %r586};
	bra.uni 	$L__BB0_109;
$L__BB0_74:
	add.s32 	%r632, %r741, 2;
	setp.ge.s32 	%p102, %r632, %r6;
	@%p102 bra 	$L__BB0_108;
	setp.ge.s32 	%p103, %r83, %r269;
	add.s32 	%r203, %r694, 64;
	setp.ge.s32 	%p104, %r203, %r271;
	or.pred  	%p105, %p103, %p104;
	@%p105 bra 	$L__BB0_77;
	add.s32 	%r634, %r695, 64;
	mul.wide.u32 	%rd127, %r634, 2;
	add.s64 	%rd126, %rd3, %rd127;
	add.s32 	%r635, %r119, %r719;
	add.s32 	%r633, %r635, %r186;
	// begin inline asm
	cp.async.ca.shared.global [%r633], [%rd126], 16;
	// end inline asm
$L__BB0_77:
	setp.ge.s32 	%p106, %r203, %r271;
	setp.ge.s32 	%p107, %r84, %r269;
	or.pred  	%p108, %p107, %p106;
	@%p108 bra 	$L__BB0_79;
	add.s32 	%r637, %r696, 64;
	mul.wide.u32 	%rd129, %r637, 2;
	add.s64 	%rd128, %rd3, %rd129;
	add.s32 	%r638, %r118, %r719;
	add.s32 	%r636, %r638, %r186;
	// begin inline asm
	cp.async.ca.shared.global [%r636], [%rd128], 16;
	// end inline asm
$L__BB0_79:
	setp.ge.s32 	%p109, %r203, %r271;
	setp.ge.s32 	%p110, %r85, %r269;
	or.pred  	%p111, %p110, %p109;
	@%p111 bra 	$L__BB0_81;
	add.s32 	%r640, %r697, 64;
	mul.wide.u32 	%rd131, %r640, 2;
	add.s64 	%rd130, %rd3, %rd131;
	add.s32 	%r641, %r117, %r719;
	add.s32 	%r639, %r641, %r186;
	// begin inline asm
	cp.async.ca.shared.global [%r639], [%rd130], 16;
	// end inline asm
$L__BB0_81:
	setp.ge.s32 	%p112, %r203, %r271;
	setp.ge.s32 	%p113, %r86, %r269;
	or.pred  	%p114, %p113, %p112;
	@%p114 bra 	$L__BB0_83;
	add.s32 	%r643, %r698, 64;
	mul.wide.u32 	%rd133, %r643, 2;
	add.s64 	%rd132, %rd3, %rd133;
	add.s32 	%r644, %r116, %r719;
	add.s32 	%r642, %r644, %r186;
	// begin inline asm
	cp.async.ca.shared.global [%r642], [%rd132], 16;
	// end inline asm
$L__BB0_83:
	setp.ge.s32 	%p115, %r203, %r271;
	setp.ge.s32 	%p116, %r87, %r269;
	or.pred  	%p117, %p116, %p115;
	@%p117 bra 	$L__BB0_85;
	add.s32 	%r646, %r699, 64;
	mul.wide.u32 	%rd135, %r646, 2;
	add.s64 	%rd134, %rd3, %rd135;
	add.s32 	%r647, %r115, %r719;
	add.s32 	%r645, %r647, %r186;
	// begin inline asm
	cp.async.ca.shared.global [%r645], [%rd134], 16;
	// end inline asm
$L__BB0_85:
	setp.ge.s32 	%p118, %r203, %r271;
	setp.ge.s32 	%p119, %r88, %r269;
	or.pred  	%p120, %p119, %p118;
	@%p120 bra 	$L__BB0_87;
	add.s32 	%r649, %r700, 64;
	mul.wide.u32 	%rd137, %r649, 2;
	add.s64 	%rd136, %rd3, %rd137;
	add.s32 	%r650, %r114, %r719;
	add.s32 	%r648, %r650, %r186;
	// begin inline asm
	cp.async.ca.shared.global [%r648], [%rd136], 16;
	// end inline asm
$L__BB0_87:
	setp.ge.s32 	%p121, %r203, %r271;
	setp.ge.s32 	%p122, %r89, %r269;
	or.pred  	%p123, %p122, %p121;
	@%p123 bra 	$L__BB0_89;
	add.s32 	%r652, %r701, 64;
	mul.wide.u32 	%rd139, %r652, 2;
	add.s64 	%rd138, %rd3, %rd139;
	add.s32 	%r653, %r113, %r719;
	add.s32 	%r651, %r653, %r186;
	// begin inline asm
	cp.async.ca.shared.global [%r651], [%rd138], 16;
	// end inline asm
$L__BB0_89:
	setp.ge.s32 	%p124, %r203, %r271;
	setp.ge.s32 	%p125, %r90, %r269;
	or.pred  	%p126, %p125, %p124;
	@%p126 bra 	$L__BB0_91;
	add.s32 	%r655, %r702, 64;
	mul.wide.u32 	%rd141, %r655, 2;
	add.s64 	%rd140, %rd3, %rd141;
	add.s32 	%r656, %r111, %r719;
	add.s32 	%r654, %r656, %r186;
	// begin inline asm
	cp.async.ca.shared.global [%r654], [%rd140], 16;
	// end inline asm
$L__BB0_91:
	cvt.u32.u64 	%r657, %rd1;
	setp.ge.s32 	%p127, %r657, %r270;
	add.s32 	%r658, %r717, 64;
	setp.ge.s32 	%p128, %r658, %r271;
	or.pred  	%p129, %p128, %p127;
	@%p129 bra 	$L__BB0_93;
	cvt.s64.s32 	%rd144, %r718;
	add.s64 	%rd145, %rd144, %rd1;
	shl.b64 	%rd146, %rd145, 1;
	add.s64 	%rd143, %rd4, %rd146;
	add.s32 	%r660, %r102, %r720;
	add.s32 	%r659, %r660, %r185;
	// begin inline asm
	cp.async.ca.shared.global [%r659], [%rd143], 16;
	// end inline asm
$L__BB0_93:
	setp.ge.s32 	%p130, %r657, %r270;
	add.s32 	%r662, %r715, 64;
	setp.ge.s32 	%p131, %r662, %r271;
	or.pred  	%p132, %p131, %p130;
	@%p132 bra 	$L__BB0_95;
	cvt.s64.s32 	%rd149, %r716;
	add.s64 	%rd150, %rd149, %rd1;
	shl.b64 	%rd151, %rd150, 1;
	add.s64 	%rd148, %rd4, %rd151;
	add.s32 	%r664, %r104, %r720;
	add.s32 	%r663, %r664, %r185;
	// begin inline asm
	cp.async.ca.shared.global [%r663], [%rd148], 16;
	// end inline asm
$L__BB0_95:
	setp.ge.s32 	%p133, %r657, %r270;
	add.s32 	%r666, %r713, 64;
	setp.ge.s32 	%p134, %r666, %r271;
	or.pred  	%p135, %p134, %p133;
	@%p135 bra 	$L__BB0_97;
	cvt.s64.s32 	%rd154, %r714;
	add.s64 	%rd155, %rd154, %rd1;
	shl.b64 	%rd156, %rd155, 1;
	add.s64 	%rd153, %rd4, %rd156;
	add.s32 	%r668, %r105, %r720;
	add.s32 	%r667, %r668, %r185;
	// begin inline asm
	cp.async.ca.shared.global [%r667], [%rd153], 16;
	// end inline asm
$L__BB0_97:
	setp.ge.s32 	%p136, %r657, %r270;
	add.s32 	%r670, %r711, 64;
	setp.ge.s32 	%p137, %r670, %r271;
	or.pred  	%p138, %p137, %p136;
	@%p138 bra 	$L__BB0_99;
	cvt.s64.s32 	%rd159, %r712;
	add.s64 	%rd160, %rd159, %rd1;
	shl.b64 	%rd161, %rd160, 1;
	add.s64 	%rd158, %rd4, %rd161;
	add.s32 	%r672, %r106, %r720;
	add.s32 	%r671, %r672, %r185;
	// begin inline asm
	cp.async.ca.shared.global [%r671], [%rd158], 16;
	// end inline asm
$L__BB0_99:
	setp.ge.s32 	%p139, %r657, %r270;
	add.s32 	%r674, %r709, 64;
	setp.ge.s32 	%p140, %r674, %r271;
	or.pred  	%p141, %p140, %p139;
	@%p141 bra 	$L__BB0_101;
	cvt.s64.s32 	%rd164, %r710;
	add.s64 	%rd165, %rd164, %rd1;
	shl.b64 	%rd166, %rd165, 1;
	add.s64 	%rd163, %rd4, %rd166;
	add.s32 	%r676, %r107, %r720;
	add.s32 	%r675, %r676, %r185;
	// begin inline asm
	cp.async.ca.shared.global [%r675], [%rd163], 16;
	// end inline asm
$L__BB0_101:
	setp.ge.s32 	%p142, %r657, %r270;
	add.s32 	%r678, %r707, 64;
	setp.ge.s32 	%p143, %r678, %r271;
	or.pred  	%p144, %p143, %p142;
	@%p144 bra 	$L__BB0_103;
	cvt.s64.s32 	%rd169, %r708;
	add.s64 	%rd170, %rd169, %rd1;
	shl.b64 	%rd171, %rd170, 1;
	add.s64 	%rd168, %rd4, %rd171;
	add.s32 	%r680, %r108, %r720;
	add.s32 	%r679, %r680, %r185;
	// begin inline asm
	cp.async.ca.shared.global [%r679], [%rd168], 16;
	// end inline asm
$L__BB0_103:
	setp.ge.s32 	%p145, %r657, %r270;
	add.s32 	%r682, %r705, 64;
	setp.ge.s32 	%p146, %r682, %r271;
	or.pred  	%p147, %p146, %p145;
	@%p147 bra 	$L__BB0_105;
	cvt.s64.s32 	%rd174, %r706;
	add.s64 	%rd175, %rd174, %rd1;
	shl.b64 	%rd176, %rd175, 1;
	add.s64 	%rd173, %rd4, %rd176;
	add.s32 	%r684, %r109, %r720;
	add.s32 	%r683, %r684, %r185;
	// begin inline asm
	cp.async.ca.shared.global [%r683], [%rd173], 16;
	// end inline asm
$L__BB0_105:
	setp.ge.s32 	%p148, %r657, %r270;
	add.s32 	%r686, %r703, 64;
	setp.ge.s32 	%p149, %r686, %r271;
	or.pred  	%p150, %p149, %p148;
	@%p150 bra 	$L__BB0_107;
	cvt.s64.s32 	%rd179, %r704;
	add.s64 	%rd180, %rd179, %rd1;
	shl.b64 	%rd181, %rd180, 1;
	add.s64 	%rd178, %rd4, %rd181;
	add.s32 	%r688, %r110, %r720;
	add.s32 	%r687, %r688, %r185;
	// begin inline asm
	cp.async.ca.shared.global [%r687], [%rd178], 16;
	// end inline asm
$L__BB0_107:
	// begin inline asm
	cp.async.commit_group;
	// end inline asm
	// begin inline asm
	cp.async.wait_group 1;
	// end inline asm
	bra.uni 	$L__BB0_109;
$L__BB0_108:
	// begin inline asm
	cp.async.wait_group 0;
	// end inline asm
$L__BB0_109:
	bar.sync 	0;
	add.s32 	%r741, %r741, 1;
	add.s32 	%r724, %r724, 4608;
	add.s32 	%r723, %r723, 5120;
	add.s32 	%r722, %r722, 1;
	setp.ne.s32 	%p151, %r722, 0;
	add.s32 	%r721, %r721, 1;
	add.s32 	%r720, %r720, 4608;
	add.s32 	%r719, %r719, 5120;
	add.s32 	%r718, %r718, %r121;
	add.s32 	%r717, %r717, 32;
	add.s32 	%r716, %r716, %r121;
	add.s32 	%r715, %r715, 32;
	add.s32 	%r714, %r714, %r121;
	add.s32 	%r713, %r713, 32;
	add.s32 	%r712, %r712, %r121;
	add.s32 	%r711, %r711, 32;
	add.s32 	%r710, %r710, %r121;
	add.s32 	%r709, %r709, 32;
	add.s32 	%r708, %r708, %r121;
	add.s32 	%r707, %r707, 32;
	add.s32 	%r706, %r706, %r121;
	add.s32 	%r705, %r705, 32;
	add.s32 	%r704, %r704, %r121;
	add.s32 	%r703, %r703, 32;
	add.s32 	%r702, %r702, 32;
	add.s32 	%r701, %r701, 32;
	add.s32 	%r700, %r700, 32;
	add.s32 	%r699, %r699, 32;
	add.s32 	%r698, %r698, 32;
	add.s32 	%r697, %r697, 32;
	add.s32 	%r696, %r696, 32;
	add.s32 	%r695, %r695, 32;
	add.s32 	%r694, %r694, 32;
	@%p151 bra 	$L__BB0_72;
$L__BB0_110:
	setp.lt.u32 	%p152, %r1, 32;
	@%p152 bra 	$L__BB0_119;
	mad.lo.s32 	%r689, %r2, 21, %r3;
	add.s32 	%r268, %r689, -21;
	setp.ge.s32 	%p153, %r268, %r269;
	mul.lo.s32 	%r690, %r270, %r268;
	cvt.s64.s32 	%rd182, %r690;
	setp.ge.s32 	%p154, %r4, %r270;
	cvt.s64.s32 	%rd183, %r4;
	add.s64 	%rd184, %rd183, %rd182;
	cvta.to.global.u64 	%rd185, %rd5;
	shl.b64 	%rd186, %rd184, 1;
	add.s64 	%rd2, %rd185, %rd186;
	or.pred  	%p155, %p153, %p154;
	@%p155 bra 	$L__BB0_113;
	wmma.store.d.sync.aligned.row.m16n16k16.global.f16 	[%rd2], {%r757, %r756, %r755, %r754}, %r270;
$L__BB0_113:
	setp.ge.s32 	%p156, %r268, %r269;
	add.s32 	%r691, %r4, 16;
	setp.ge.s32 	%p157, %r691, %r270;
	or.pred  	%p158, %p156, %p157;
	@%p158 bra 	$L__BB0_115;
	add.s64 	%rd187, %rd2, 32;
	wmma.store.d.sync.aligned.row.m16n16k16.global.f16 	[%rd187], {%r753, %r752, %r751, %r750}, %r270;
$L__BB0_115:
	setp.ge.s32 	%p159, %r268, %r269;
	add.s32 	%r692, %r4, 32;
	setp.ge.s32 	%p160, %r692, %r270;
	or.pred  	%p161, %p159, %p160;
	@%p161 bra 	$L__BB0_117;
	add.s64 	%rd188, %rd2, 64;
	wmma.store.d.sync.aligned.row.m16n16k16.global.f16 	[%rd188], {%r749, %r748, %r747, %r746}, %r270;
$L__BB0_117:
	setp.ge.s32 	%p162, %r268, %r269;
	add.s32 	%r693, %r4, 48;
	setp.ge.s32 	%p163, %r693, %r270;
	or.pred  	%p164, %p162, %p163;
	@%p164 bra 	$L__BB0_119;
	add.s64 	%rd189, %rd2, 96;
	wmma.store.d.sync.aligned.row.m16n16k16.global.f16 	[%rd189], {%r745, %r744, %r743, %r742}, %r270;
$L__BB0_119:
	ret;

}


// ===== COMPILED SASS (sm_100) =====

	.target	sm_100

	.elftype	@"ET_EXEC"


//--------------------- .note.nv.tkinfo           --------------------------
	.section	.note.nv.tkinfo,"",@"SHT_NOTE"
	.sectionflags	@"SHF_NOTE_NV_TKINFO"
	.tkinfo
        /*0018*/ 	.word	0x00000002
        /*0030*/ 	.string	""
        /*0030*/ 	.string	"ptxas"
        /*0030*/ 	.string	"Cuda compilation tools, release 13.0, V13.0.88"
        /*0030*/ 	.string	"Build cuda_13.0.r13.0/compiler.36424714_0"
        /*0030*/ 	.string	"-arch sm_100 -m 64 "



//--------------------- .note.nv.cuinfo           --------------------------
	.section	.note.nv.cuinfo,"",@"SHT_NOTE"
	.sectionflags	@"SHF_NOTE_NV_CUINFO"
        /*0018*/ 	.short	0x0002
        /*001a*/ 	.short	0x0064
        /*001c*/ 	.short	0x0082
	.zero		2


//--------------------- .nv.info                  --------------------------
	.section	.nv.info,"",@"SHT_CUDA_INFO"
	.align	4


	//----- nvinfo : EIATTR_REGCOUNT
	.align		4
        /*0000*/ 	.byte	0x04, 0x2f
        /*0002*/ 	.short	(.L_1 - .L_0)
	.align		4
.L_0:
        /*0004*/ 	.word	index@(gemm_mma_kernel)
        /*0008*/ 	.word	0x0000007f


	//----- nvinfo : EIATTR_FRAME_SIZE
	.align		4
.L_1:
        /*000c*/ 	.byte	0x04, 0x11
        /*000e*/ 	.short	(.L_3 - .L_2)
	.align		4
.L_2:
        /*0010*/ 	.word	index@(gemm_mma_kernel)
        /*0014*/ 	.word	0x00000000


	//----- nvinfo : EIATTR_MIN_STACK_SIZE
	.align		4
.L_3:
        /*0018*/ 	.byte	0x04, 0x12
        /*001a*/ 	.short	(.L_5 - .L_4)
	.align		4
.L_4:
        /*001c*/ 	.word	index@(gemm_mma_kernel)
        /*0020*/ 	.word	0x00000000
.L_5:


//--------------------- .nv.compat                --------------------------
	.section	.nv.compat,"",@"SHT_CUDA_COMPAT_INFO"
	.align	4
        /*0000*/ 	.byte	0x02, 0x09, 0x00, 0x00, 0x02, 0x02, 0x01, 0x00, 0x02, 0x05, 0x05, 0x00, 0x03, 0x07, 0x01, 0x01
        /*0010*/ 	.byte	0x02, 0x03, 0x00, 0x00, 0x02, 0x06, 0x01, 0x00, 0x04, 0x0b, 0x08, 0x00, 0x09, 0x00, 0x00, 0x00
        /*0020*/ 	.byte	0x00, 0x00, 0x00, 0x00


//--------------------- .nv.info.gemm_mma_kernel  --------------------------
	.section	.nv.info.gemm_mma_kernel,"",@"SHT_CUDA_INFO"
	.sectionflags	@""
	.align	4


	//----- nvinfo : EIATTR_CUDA_API_VERSION
	.align		4
        /*0000*/ 	.byte	0x04, 0x37
        /*0002*/ 	.short	(.L_7 - .L_6)
.L_6:
        /*0004*/ 	.word	0x00000082


	//----- nvinfo : EIATTR_KPARAM_INFO
	.align		4
.L_7:
        /*0008*/ 	.byte	0x04, 0x17
        /*000a*/ 	.short	(.L_9 - .L_8)
.L_8:
        /*000c*/ 	.word	0x00000000
        /*0010*/ 	.short	0x0005
        /*0012*/ 	.short	0x0020
        /*0014*/ 	.byte	0x00, 0xf0, 0x11, 0x00


	//----- nvinfo : EIATTR_KPARAM_INFO
	.align		4
.L_9:
        /*0018*/ 	.byte	0x04, 0x17
        /*001a*/ 	.short	(.L_11 - .L_10)
.L_10:
        /*001c*/ 	.word	0x00000000
        /*0020*/ 	.short	0x0004
        /*0022*/ 	.short	0x001c
        /*0024*/ 	.byte	0x00, 0xf0, 0x11, 0x00


	//----- nvinfo : EIATTR_KPARAM_INFO
	.align		4
.L_11:
        /*0028*/ 	.byte	0x04, 0x17
        /*002a*/ 	.short	(.L_13 - .L_12)
.L_12:
        /*002c*/ 	.word	0x00000000
        /*0030*/ 	.short	0x0003
        /*0032*/ 	.short	0x0018
        /*0034*/ 	.byte	0x00, 0xf0, 0x11, 0x00


	//----- nvinfo : EIATTR_KPARAM_INFO
	.align		4
.L_13:
        /*0038*/ 	.byte	0x04, 0x17
        /*003a*/ 	.short	(.L_15 - .L_14)
.L_14:
        /*003c*/ 	.word	0x00000000
        /*0040*/ 	.short	0x0002
        /*0042*/ 	.short	0x0010
        /*0044*/ 	.byte	0x00, 0xf5, 0x21, 0x00


	//----- nvinfo : EIATTR_KPARAM_INFO
	.align		4
.L_15:
        /*0048*/ 	.byte	0x04, 0x17
        /*004a*/ 	.short	(.L_17 - .L_16)
.L_16:
        /*004c*/ 	.word	0x00000000
        /*0050*/ 	.short	0x0001
        /*0052*/ 	.short	0x0008
        /*0054*/ 	.byte	0x00, 0xf5, 0x21, 0x00


	//----- nvinfo : EIATTR_KPARAM_INFO
	.align		4
.L_17:
        /*0058*/ 	.byte	0x04, 0x17
        /*005a*/ 	.short	(.L_19 - .L_18)
.L_18:
        /*005c*/ 	.word	0x00000000
        /*0060*/ 	.short	0x0000
        /*0062*/ 	.short	0x0000
        /*0064*/ 	.byte	0x00, 0xf5, 0x21, 0x00


	//----- nvinfo : EIATTR_SPARSE_MMA_MASK
	.align		4
.L_19:
        /*0068*/ 	.byte	0x03, 0x50
        /*006a*/ 	.short	0x0000


	//----- nvinfo : EIATTR_WMMA_USED
	.align		4
        /*006c*/ 	.byte	0x01, 0x2b
	.zero		2


	//----- nvinfo : EIATTR_MAXREG_COUNT
	.align		4
        /*0070*/ 	.byte	0x03, 0x1b
        /*0072*/ 	.short	0x00ff


	//----- nvinfo : EIATTR_NUM_BARRIERS
	.align		4
        /*0074*/ 	.byte	0x02, 0x4c
        /*0076*/ 	.byte	0x01
	.zero		1


	//----- nvinfo : EIATTR_MERCURY_ISA_VERSION
	.align		4
        /*0078*/ 	.byte	0x03, 0x5f
        /*007a*/ 	.short	0x0101


	//----- nvinfo : EIATTR_VRC_CTA_INIT_COUNT
	.align		4
        /*007c*/ 	.byte	0x02, 0x4a
	.zero		1
	.zero		1


	//----- nvinfo : EIATTR_EXIT_INSTR_OFFSETS
	.align		4
        /*0080*/ 	.byte	0x04, 0x1c
        /*0082*/ 	.short	(.L_21 - .L_20)


	//   ....[0]....
.L_20:
        /*0084*/ 	.word	0x00003650


	//   ....[1]....
        /*0088*/ 	.word	0x00003a80


	//   ....[2]....
        /*008c*/ 	.word	0x00003b70


	//----- nvinfo : EIATTR_MAX_THREADS
	.align		4
.L_21:
        /*0090*/ 	.byte	0x04, 0x05
        /*0092*/ 	.short	(.L_23 - .L_22)
.L_22:
        /*0094*/ 	.word	0x00000080
        /*0098*/ 	.word	0x00000001
        /*009c*/ 	.word	0x00000001


	//----- nvinfo : EIATTR_CRS_STACK_SIZE
	.align		4
.L_23:
        /*00a0*/ 	.byte	0x04, 0x1e
        /*00a2*/ 	.short	(.L_25 - .L_24)
.L_24:
        /*00a4*/ 	.word	0x00000000


	//----- nvinfo : EIATTR_CBANK_PARAM_SIZE
	.align		4
.L_25:
        /*00a8*/ 	.byte	0x03, 0x19
        /*00aa*/ 	.short	0x0024


	//----- nvinfo : EIATTR_PARAM_CBANK
	.align		4
        /*00ac*/ 	.byte	0x04, 0x0a
        /*00ae*/ 	.short	(.L_27 - .L_26)
	.align		4
.L_26:
        /*00b0*/ 	.word	index@(.nv.constant0.gemm_mma_kernel)
        /*00b4*/ 	.short	0x0380
        /*00b6*/ 	.short	0x0024


	//----- nvinfo : EIATTR_SW_WAR
	.align		4
.L_27:
        /*00b8*/ 	.byte	0x04, 0x36
        /*00ba*/ 	.short	(.L_29 - .L_28)
.L_28:
        /*00bc*/ 	.word	0x00000008
.L_29:


//--------------------- .nv.callgraph             --------------------------
	.section	.nv.callgraph,"",@"SHT_CUDA_CALLGRAPH"
	.align	4
	.sectionentsize	8
	.align		4
        /*0000*/ 	.word	0x00000000
	.align		4
        /*0004*/ 	.word	0xffffffff
	.align		4
        /*0008*/ 	.word	0x00000000
	.align		4
        /*000c*/ 	.word	0xfffffffe
	.align		4
        /*0010*/ 	.word	0x00000000
	.align		4
        /*0014*/ 	.word	0xfffffffd
	.align		4
        /*0018*/ 	.word	0x00000000
	.align		4
        /*001c*/ 	.word	0xfffffffc


//--------------------- .text.gemm_mma_kernel     --------------------------
	.section	.text.gemm_mma_kernel,"ax",@progbits
	.align	128
        .global         gemm_mma_kernel
        .type           gemm_mma_kernel,@function
        .size           gemm_mma_kernel,(.L_x_13 - gemm_mma_kernel)
        .other          gemm_mma_kernel,@"STO_CUDA_ENTRY STV_DEFAULT"
gemm_mma_kernel:
.text.gemm_mma_kernel:
[----:B------:R-:W-:Y:S01]  /*0000*/  LDC R1, c[0x0][0x37c] ;  /* 0x0000df00ff017b82 */ /* 0x000fe20000000800 */
[----:B------:R-:W1:Y:S07]  /*0010*/  S2R R0, SR_TID.X ;  /* 0x0000000000007919 */ /* 0x000e6e0000002100 */
[----:B------:R-:W2:Y:S01]  /*0020*/  S2UR UR4, SR_CTAID.X ;  /* 0x00000000000479c3 */ /* 0x000ea20000002500 */
[----:B------:R-:W3:Y:S01]  /*0030*/  LDCU.64 UR8, c[0x0][0x358] ;  /* 0x00006b00ff0877ac */ /* 0x000ee20008000a00 */
[----:B------:R-:W-:Y:S01]  /*0040*/  BSSY.RECONVERGENT B0, `(.L_x_0) ;  /* 0x00001ea000007945 */ /* 0x000fe20003800200 */
[----:B------:R-:W4:Y:S01]  /*0050*/  S2R R109, SR_CTAID.Y ;  /* 0x00000000006d7919 */ /* 0x000f220000002600 */
[----:B------:R-:W-:Y:S01]  /*0060*/  IMAD.MOV.U32 R91, RZ, RZ, RZ ;  /* 0x000000ffff5b7224 */ /* 0x000fe200078e00ff */
[----:B--2---:R-:W-:Y:S01]  /*0070*/  USHF.L.U32 UR4, UR4, 0x6, URZ ;  /* 0x0000000604047899 */ /* 0x004fe200080006ff */
[----:B-1----:R-:W-:-:S02]  /*0080*/  ISETP.GT.U32.AND P0, PT, R0, 0x1f, PT ;  /* 0x0000001f0000780c */ /* 0x002fc40003f04070 */
[----:B------:R-:W-:Y:S01]  /*0090*/  SHF.R.U32.HI R124, RZ, 0x5, R0 ;  /* 0x00000005ff7c7819 */ /* 0x000fe20000011600 */
[----:B----4-:R-:W-:-:S10]  /*00a0*/  IMAD.SHL.U32 R109, R109, 0x40, RZ ;  /* 0x000000406d6d7824 */ /* 0x010fd400078e00ff */
[----:B---3--:R-:W-:Y:S05]  /*00b0*/  @P0 BRA `(.L_x_1) ;  /* 0x0000001c00880947 */ /* 0x008fea0003800000 */
[----:B------:R-:W1:Y:S01]  /*00c0*/  LDCU UR5, c[0x0][0x3a0] ;  /* 0x00007400ff0577ac */ /* 0x000e620008000800 */
[----:B------:R-:W-:-:S05]  /*00d0*/  IMAD.SHL.U32 R2, R0, 0x8, RZ ;  /* 0x0000000800027824 */ /* 0x000fca00078e00ff */
[C---:B------:R-:W-:Y:S02]  /*00e0*/  LOP3.LUT R3, R2.reuse, 0x18, RZ, 0xc0, !PT ;  /* 0x0000001802037812 */ /* 0x040fe400078ec0ff */
[----:B------:R-:W-:Y:S01]  /*00f0*/  LOP3.LUT R2, R2, 0x38, RZ, 0xc0, !PT ;  /* 0x0000003802027812 */ /* 0x000fe200078ec0ff */
[----:B-1----:R-:W-:Y:S02]  /*0100*/  UISETP.GE.AND UP0, UPT, UR5, 0x1, UPT ;  /* 0x000000010500788c */ /* 0x002fe4000bf06270 */
[----:B------:R-:W-:-:S07]  /*0110*/  UISETP.GE.AND UP1, UPT, UR5, 0x21, UPT ;  /* 0x000000210500788c */ /* 0x000fce000bf26270 */
[----:B------:R-:W-:Y:S05]  /*0120*/  BRA.U !UP0, `(.L_x_2) ;  /* 0x0000000d08a07547 */ /* 0x000fea000b800000 */
[----:B------:R-:W1:Y:S01]  /*0130*/  LDCU UR6, c[0x0][0x398] ;  /* 0x00007300ff0677ac */ /* 0x000e620008000800 */
[C---:B------:R-:W-:Y:S01]  /*0140*/  VIADD R16, R0.reuse, 0x20 ;  /* 0x0000002000107836 */ /* 0x040fe20000000000 */
[----:B------:R-:W-:Y:S01]  /*0150*/  SHF.R.U32.HI R4, RZ, 0x2, R0 ;  /* 0x00000002ff047819 */ /* 0x000fe20000011600 */
[C---:B------:R-:W-:Y:S01]  /*0160*/  VIADD R5, R0.reuse, 0x40 ;  /* 0x0000004000057836 */ /* 0x040fe20000000000 */
[----:B------:R-:W-:Y:S01]  /*0170*/  ISETP.GE.U32.AND P1, PT, R3, UR5, PT ;  /* 0x0000000503007c0c */ /* 0x000fe2000bf26070 */
[----:B------:R-:W2:Y:S01]  /*0180*/  LDCU UR7, c[0x0][0x39c] ;  /* 0x00007380ff0777ac */ /* 0x000ea20008000800 */
[----:B------:R-:W-:Y:S01]  /*0190*/  SHF.R.U32.HI R14, RZ, 0x2, R16 ;  /* 0x00000002ff0e7819 */ /* 0x000fe20000011610 */
[C---:B------:R-:W-:Y:S01]  /*01a0*/  IMAD.IADD R12, R109.reuse, 0x1, R4 ;  /* 0x000000016d0c7824 */ /* 0x040fe200078e0204 */
[----:B------:R-:W-:Y:S01]  /*01b0*/  SHF.R.U32.HI R20, RZ, 0x2, R5 ;  /* 0x00000002ff147819 */ /* 0x000fe20000011605 */
[C---:B------:R-:W-:Y:S01]  /*01c0*/  VIADD R25, R0.reuse, 0xc0 ;  /* 0x000000c000197836 */ /* 0x040fe20000000000 */
[----:B------:R-:W-:Y:S01]  /*01d0*/  SHF.R.U32.HI R27, RZ, 0x3, R0 ;  /* 0x00000003ff1b7819 */ /* 0x000fe20000011600 */
[C---:B------:R-:W-:Y:S01]  /*01e0*/  IMAD.IADD R18, R109.reuse, 0x1, R14 ;  /* 0x000000016d127824 */ /* 0x040fe200078e020e */
[----:B------:R-:W-:Y:S01]  /*01f0*/  SHF.R.U32.HI R35, RZ, 0x3, R16 ;  /* 0x00000003ff237819 */ /* 0x000fe20000011610 */
[----:B------:R-:W-:Y:S01]  /*0200*/  IMAD.IADD R22, R109, 0x1, R20 ;  /* 0x000000016d167824 */ /* 0x000fe200078e0214 */
[--C-:B------:R-:W-:Y:S01]  /*0210*/  SHF.R.U32.HI R30, RZ, 0x2, R25.reuse ;  /* 0x00000002ff1e7819 */ /* 0x100fe20000011619 */
[----:B------:R-:W-:Y:S01]  /*0220*/  VIADD R29, R0, 0xe0 ;  /* 0x000000e0001d7836 */ /* 0x000fe20000000000 */
[----:B------:R-:W-:-:S02]  /*0230*/  SHF.R.U32.HI R25, RZ, 0x3, R25 ;  /* 0x00000003ff197819 */ /* 0x000fc40000011619 */
[----:B-1----:R-:W-:Y:S01]  /*0240*/  ISETP.GE.OR P2, PT, R18, UR6, P1 ;  /* 0x0000000612007c0c */ /* 0x002fe20008f46670 */
[----:B------:R-:W-:Y:S01]  /*0250*/  IMAD.IADD R32, R109, 0x1, R30 ;  /* 0x000000016d207824 */ /* 0x000fe200078e021e */
[----:B------:R-:W-:Y:S02]  /*0260*/  ISETP.GE.OR P0, PT, R12, UR6, P1 ;  /* 0x000000060c007c0c */ /* 0x000fe40008f06670 */
[----:B------:R-:W-:Y:S02]  /*0270*/  ISETP.GE.OR P3, PT, R22, UR6, P1 ;  /* 0x0000000616007c0c */ /* 0x000fe40008f66670 */
[----:B------:R-:W-:Y:S02]  /*0280*/  ISETP.GE.OR P6, PT, R32, UR6, P1 ;  /* 0x0000000620007c0c */ /* 0x000fe40008fc6670 */
[--C-:B------:R-:W-:Y:S02]  /*0290*/  SHF.R.U32.HI R34, RZ, 0x2, R29.reuse ;  /* 0x00000002ff227819 */ /* 0x100fe4000001161d */
[----:B------:R-:W-:-:S03]  /*02a0*/  SHF.R.U32.HI R29, RZ, 0x3, R29 ;  /* 0x00000003ff1d7819 */ /* 0x000fc6000001161d */
[----:B------:R-:W1:Y:S01]  /*02b0*/  @!P2 S2R R26, SR_CgaCtaId ;  /* 0x00000000001aa919 */ /* 0x000e620000008800 */
[----:B------:R-:W3:Y:S01]  /*02c0*/  @!P2 LDC.64 R8, c[0x0][0x380] ;  /* 0x0000e000ff08ab82 */ /* 0x000ee20000000a00 */
[----:B------:R-:W-:Y:S01]  /*02d0*/  @!P2 MOV R15, 0x400 ;  /* 0x00000400000fa802 */ /* 0x000fe20000000f00 */
[--C-:B------:R-:W-:Y:S01]  /*02e0*/  @!P2 IMAD R17, R18, UR5, R3.reuse ;  /* 0x000000051211ac24 */ /* 0x100fe2000f8e0203 */
[----:B------:R-:W4:Y:S01]  /*02f0*/  @!P0 S2R R24, SR_CgaCtaId ;  /* 0x0000000000188919 */ /* 0x000f220000008800 */
[----:B------:R-:W-:Y:S01]  /*0300*/  @!P0 MOV R13, 0x400 ;  /* 0x00000400000d8802 */ /* 0x000fe20000000f00 */
[--C-:B------:R-:W-:Y:S01]  /*0310*/  @!P0 IMAD R4, R4, 0x28, R3.reuse ;  /* 0x0000002804048824 */ /* 0x100fe200078e0203 */
[----:B------:R-:W-:Y:S01]  /*0320*/  LOP3.LUT R18, R0, 0x80, RZ, 0xfc, !PT ;  /* 0x0000008000127812 */ /* 0x000fe200078efcff */
[----:B------:R-:W5:Y:S01]  /*0330*/  @!P3 S2R R28, SR_CgaCtaId ;  /* 0x00000000001cb919 */ /* 0x000f620000008800 */
[----:B------:R-:W2:Y:S01]  /*0340*/  @!P0 LDC.64 R6, c[0x0][0x380] ;  /* 0x0000e000ff068b82 */ /* 0x000ea20000000a00 */
[----:B------:R-:W-:-:S02]  /*0350*/  @!P2 IMAD R14, R14, 0x28, R3 ;  /* 0x000000280e0ea824 */ /* 0x000fc400078e0203 */
[--C-:B------:R-:W-:Y:S02]  /*0360*/  @!P3 IMAD R20, R20, 0x28, R3.reuse ;  /* 0x000000281414b824 */ /* 0x100fe400078e0203 */
[--C-:B------:R-:W-:Y:S02]  /*0370*/  @!P3 IMAD R21, R22, UR5, R3.reuse ;  /* 0x000000051615bc24 */ /* 0x100fe4000f8e0203 */
[----:B------:R-:W-:Y:S01]  /*0380*/  IMAD.IADD R36, R109, 0x1, R34 ;  /* 0x000000016d247824 */ /* 0x000fe200078e0222 */
[----:B------:R-:W2:Y:S01]  /*0390*/  @!P3 LDC.64 R10, c[0x0][0x380] ;  /* 0x0000e000ff0abb82 */ /* 0x000ea20000000a00 */
[----:B------:R-:W-:Y:S02]  /*03a0*/  @!P6 IMAD R30, R30, 0x28, R3 ;  /* 0x000000281e1ee824 */ /* 0x000fe400078e0203 */
[----:B---3--:R-:W-:-:S04]  /*03b0*/  @!P2 IMAD.WIDE.U32 R8, R17, 0x2, R8 ;  /* 0x000000021108a825 */ /* 0x008fc800078e0008 */
[----:B------:R-:W-:Y:S01]  /*03c0*/  VIADD R17, R0, 0x60 ;  /* 0x0000006000117836 */ /* 0x000fe20000000000 */
[----:B-1----:R-:W-:Y:S02]  /*03d0*/  @!P2 LEA R19, R26, R15, 0x18 ;  /* 0x0000000f1a13a211 */ /* 0x002fe400078ec0ff */
[----:B------:R-:W-:Y:S02]  /*03e0*/  @!P3 MOV R15, 0x400 ;  /* 0x00000400000fb802 */ /* 0x000fe40000000f00 */
[----:B----4-:R-:W-:Y:S01]  /*03f0*/  @!P0 LEA R13, R24, R13, 0x18 ;  /* 0x0000000d180d8211 */ /* 0x010fe200078ec0ff */
[----:B------:R-:W-:Y:S02]  /*0400*/  @!P2 IMAD R19, R14, 0x2, R19 ;  /* 0x000000020e13a824 */ /* 0x000fe400078e0213 */
[----:B------:R-:W-:Y:S01]  /*0410*/  VIADD R24, R0, 0xa0 ;  /* 0x000000a000187836 */ /* 0x000fe20000000000 */
[----:B-----5:R-:W-:Y:S01]  /*0420*/  @!P3 LEA R23, R28, R15, 0x18 ;  /* 0x0000000f1c17b211 */ /* 0x020fe200078ec0ff */
[----:B------:R-:W-:-:S02]  /*0430*/  @!P0 IMAD R15, R4, 0x2, R13 ;  /* 0x00000002040f8824 */ /* 0x000fc400078e020d */
[----:B------:R-:W-:Y:S01]  /*0440*/  @!P0 IMAD R13, R12, UR5, R3 ;  /* 0x000000050c0d8c24 */ /* 0x000fe2000f8e0203 */
[----:B------:R-:W-:Y:S01]  /*0450*/  SHF.R.U32.HI R12, RZ, 0x2, R17 ;  /* 0x00000002ff0c7819 */ /* 0x000fe20000011611 */
[----:B------:R-:W-:Y:S01]  /*0460*/  VIADD R4, R2, UR4 ;  /* 0x0000000402047c36 */ /* 0x000fe20008000000 */
[----:B------:R-:W-:Y:S01]  /*0470*/  SHF.R.U32.HI R26, RZ, 0x2, R24 ;  /* 0x00000002ff1a7819 */ /* 0x000fe20000011618 */
[----:B--2---:R-:W-:-:S04]  /*0480*/  @!P0 IMAD.WIDE.U32 R6, R13, 0x2, R6 ;  /* 0x000000020d068825 */ /* 0x004fc800078e0006 */
[----:B------:R-:W-:Y:S01]  /*0490*/  IMAD.IADD R14, R109, 0x1, R12 ;  /* 0x000000016d0e7824 */ /* 0x000fe200078e020c */
[----:B------:R-:W-:Y:S01]  /*04a0*/  @!PT LDS RZ, [RZ] ;  /* 0x00000000fffff984 */ /* 0x000fe20000000800 */
[----:B------:R-:W-:Y:S01]  /*04b0*/  @!PT LDS RZ, [RZ] ;  /* 0x00000000fffff984 */ /* 0x000fe20000000800 */
[----:B------:R-:W-:Y:S01]  /*04c0*/  @!PT LDS RZ, [RZ] ;  /* 0x00000000fffff984 */ /* 0x000fe20000000800 */
[----:B------:R1:W-:Y:S01]  /*04d0*/  @!P0 LDGSTS.E.128 [R15+0x80], desc[UR8][R6.64] ;  /* 0x00080000060f8fae */ /* 0x0003e2000b9a1808 */
[----:B------:R-:W-:Y:S01]  /*04e0*/  @!P3 IMAD R23, R20, 0x2, R23 ;  /* 0x000000021417b824 */ /* 0x000fe200078e0217 */
[----:B------:R-:W-:Y:S01]  /*04f0*/  SHF.R.U32.HI R20, RZ, 0x2, R18 ;  /* 0x00000002ff147819 */ /* 0x000fe20000011612 */
[----:B------:R-:W-:Y:S01]  /*0500*/  @!P3 IMAD.WIDE.U32 R10, R21, 0x2, R10 ;  /* 0x00000002150ab825 */ /* 0x000fe200078e000a */
[----:B------:R2:W-:Y:S01]  /*0510*/  @!P2 LDGSTS.E.128 [R19+0x80], desc[UR8][R8.64] ;  /* 0x000800000813afae */ /* 0x0005e2000b9a1808 */
[----:B------:R-:W-:Y:S02]  /*0520*/  ISETP.GE.OR P2, PT, R14, UR6, P1 ;  /* 0x000000060e007c0c */ /* 0x000fe40008f46670 */
[----:B------:R-:W-:Y:S01]  /*0530*/  ISETP.GE.AND P0, PT, R4, UR7, PT ;  /* 0x0000000704007c0c */ /* 0x000fe2000bf06270 */
[C---:B------:R-:W-:Y:S01]  /*0540*/  IMAD.IADD R28, R109.reuse, 0x1, R26 ;  /* 0x000000016d1c7824 */ /* 0x040fe200078e021a */
[----:B------:R3:W-:Y:S01]  /*0550*/  @!P3 LDGSTS.E.128 [R23+0x80], desc[UR8][R10.64] ;  /* 0x000800000a17bfae */ /* 0x0007e2000b9a1808 */
[----:B------:R-:W-:Y:S01]  /*0560*/  IMAD.IADD R22, R109, 0x1, R20 ;  /* 0x000000016d167824 */ /* 0x000fe200078e0214 */
[----:B------:R-:W-:-:S02]  /*0570*/  ISETP.GE.U32.OR P3, PT, R27, UR5, P0 ;  /* 0x000000051b007c0c */ /* 0x000fc40008766470 */
[----:B------:R-:W-:Y:S01]  /*0580*/  ISETP.GE.OR P5, PT, R28, UR6, P1 ;  /* 0x000000061c007c0c */ /* 0x000fe20008fa6670 */
[----:B-1----:R-:W1:Y:S01]  /*0590*/  @!P6 S2R R15, SR_CgaCtaId ;  /* 0x00000000000fe919 */ /* 0x002e620000008800 */
[----:B------:R-:W-:Y:S02]  /*05a0*/  ISETP.GE.OR P4, PT, R22, UR6, P1 ;  /* 0x0000000616007c0c */ /* 0x000fe40008f86670 */
[----:B------:R-:W-:Y:S01]  /*05b0*/  ISETP.GE.OR P1, PT, R36, UR6, P1 ;  /* 0x0000000624007c0c */ /* 0x000fe20008f26670 */
[----:B--2---:R-:W2:Y:S01]  /*05c0*/  @!P2 S2R R9, SR_CgaCtaId ;  /* 0x000000000009a919 */ /* 0x004ea20000008800 */
[----:B------:R-:W4:Y:S01]  /*05d0*/  @!P2 LDC.64 R6, c[0x0][0x380] ;  /* 0x0000e000ff06ab82 */ /* 0x000f220000000a00 */
[----:B------:R-:W-:Y:S01]  /*05e0*/  @!P2 MOV R8, 0x400 ;  /* 0x000004000008a802 */ /* 0x000fe20000000f00 */
[--C-:B------:R-:W-:Y:S02]  /*05f0*/  @!P2 IMAD R12, R12, 0x28, R3.reuse ;  /* 0x000000280c0ca824 */ /* 0x100fe400078e0203 */
[--C-:B---3--:R-:W-:Y:S01]  /*0600*/  @!P2 IMAD R11, R14, UR5, R3.reuse ;  /* 0x000000050e0bac24 */ /* 0x108fe2000f8e0203 */
[----:B------:R-:W3:Y:S01]  /*0610*/  @!P3 S2R R21, SR_CgaCtaId ;  /* 0x000000000015b919 */ /* 0x000ee20000008800 */
[----:B------:R-:W-:Y:S01]  /*0620*/  @!P3 MOV R14, 0x400 ;  /* 0x00000400000eb802 */ /* 0x000fe20000000f00 */
[----:B------:R-:W-:Y:S01]  /*0630*/  @!P3 IMAD R23, R27, UR7, RZ ;  /* 0x000000071b17bc24 */ /* 0x000fe2000f8e02ff */
[----:B------:R-:W5:Y:S01]  /*0640*/  @!P3 LDC.64 R40, c[0x0][0x388] ;  /* 0x0000e200ff28bb82 */ /* 0x000f620000000a00 */
[----:B------:R-:W1:Y:S01]  /*0650*/  @!P5 S2R R38, SR_CgaCtaId ;  /* 0x000000000026d919 */ /* 0x000e620000008800 */
[----:B------:R-:W-:Y:S01]  /*0660*/  @!P4 MOV R10, 0x400 ;  /* 0x00000400000ac802 */ /* 0x000fe20000000f00 */
[--C-:B------:R-:W-:Y:S01]  /*0670*/  @!P4 IMAD R20, R20, 0x28, R3.reuse ;  /* 0x000000281414c824 */ /* 0x100fe200078e0203 */
[----:B------:R-:W-:Y:S01]  /*0680*/  @!P1 MOV R33, 0x400 ;  /* 0x0000040000219802 */ /* 0x000fe20000000f00 */
[----:B------:R-:W1:Y:S01]  /*0690*/  @!P4 S2R R13, SR_CgaCtaId ;  /* 0x00000000000dc919 */ /* 0x000e620000008800 */
[----:B------:R-:W-:-:S02]  /*06a0*/  @!P1 IMAD R34, R34, 0x28, R3 ;  /* 0x0000002822229824 */ /* 0x000fc400078e0203 */
[----:B------:R-:W-:Y:S01]  /*06b0*/  @!P3 IMAD R27, R27, 0x48, R2 ;  /* 0x000000481b1bb824 */ /* 0x000fe200078e0202 */
[----:B------:R-:W5:Y:S01]  /*06c0*/  @!P1 S2R R42, SR_CgaCtaId ;  /* 0x00000000002a9919 */ /* 0x000f620000008800 */
[----:B------:R-:W-:Y:S02]  /*06d0*/  @!P5 IMAD R26, R26, 0x28, R3 ;  /* 0x000000281a1ad824 */ /* 0x000fe400078e0203 */
[----:B----4-:R-:W-:Y:S01]  /*06e0*/  @!P2 IMAD.WIDE.U32 R6, R11, 0x2, R6 ;  /* 0x000000020b06a825 */ /* 0x010fe200078e0006 */
[----:B------:R-:W-:Y:S02]  /*06f0*/  @!P5 MOV R11, 0x400 ;  /* 0x00000400000bd802 */ /* 0x000fe40000000f00 */
[----:B--2---:R-:W-:Y:S02]  /*0700*/  @!P2 LEA R19, R9, R8, 0x18 ;  /* 0x000000080913a211 */ /* 0x004fe400078ec0ff */
[----:B------:R-:W2:Y:S03]  /*0710*/  @!P4 LDC.64 R8, c[0x0][0x380] ;  /* 0x0000e000ff08cb82 */ /* 0x000ea60000000a00 */
[----:B------:R-:W-:Y:S01]  /*0720*/  @!P2 IMAD R19, R12, 0x2, R19 ;  /* 0x000000020c13a824 */ /* 0x000fe200078e0213 */
[----:B------:R-:W-:-:S02]  /*0730*/  @!P6 MOV R12, 0x400 ;  /* 0x00000400000ce802 */ /* 0x000fc40000000f00 */
[----:B---3--:R-:W-:Y:S01]  /*0740*/  @!P3 LEA R44, R21, R14, 0x18 ;  /* 0x0000000e152cb211 */ /* 0x008fe200078ec0ff */
[--C-:B------:R-:W-:Y:S01]  /*0750*/  @!P4 IMAD R21, R22, UR5, R3.reuse ;  /* 0x000000051615cc24 */ /* 0x100fe2000f8e0203 */
[----:B-1----:R-:W-:Y:S01]  /*0760*/  @!P5 LEA R37, R38, R11, 0x18 ;  /* 0x0000000b2625d211 */ /* 0x002fe200078ec0ff */
[----:B------:R1:W-:Y:S01]  /*0770*/  @!P2 LDGSTS.E.128 [R19+0x80], desc[UR8][R6.64] ;  /* 0x000800000613afae */ /* 0x0003e2000b9a1808 */
[----:B------:R-:W-:Y:S02]  /*0780*/  @!P3 SHF.R.S32.HI R38, RZ, 0x1f, R4 ;  /* 0x0000001fff26b819 */ /* 0x000fe40000011404 */
[----:B------:R-:W-:Y:S02]  /*0790*/  @!P3 IADD3 R22, P2, PT, R4, R23, RZ ;  /* 0x000000170416b210 */ /* 0x000fe40007f5e0ff */
[----:B------:R-:W-:Y:S02]  /*07a0*/  @!P4 LEA R31, R13, R10, 0x18 ;  /* 0x0000000a0d1fc211 */ /* 0x000fe400078ec0ff */
[----:B------:R-:W-:Y:S01]  /*07b0*/  @!P6 LEA R39, R15, R12, 0x18 ;  /* 0x0000000c0f27e211 */ /* 0x000fe200078ec0ff */
[----:B------:R-:W3:Y:S01]  /*07c0*/  @!P5 LDC.64 R10, c[0x0][0x380] ;  /* 0x0000e000ff0adb82 */ /* 0x000ee20000000a00 */
[----:B------:R-:W-:Y:S01]  /*07d0*/  @!P3 LEA.HI.X.SX32 R38, R23, R38, 0x1, P2 ;  /* 0x000000261726b211 */ /* 0x000fe200010f0eff */
[----:B------:R-:W-:Y:S01]  /*07e0*/  @!P6 IMAD R23, R32, UR5, R3 ;  /* 0x000000052017ec24 */ /* 0x000fe2000f8e0203 */
[----:B------:R-:W-:Y:S01]  /*07f0*/  ISETP.GE.U32.OR P2, PT, R35, UR5, P0 ;  /* 0x0000000523007c0c */ /* 0x000fe20008746470 */
[----:B-1----:R-:W-:Y:S01]  /*0800*/  @!P4 IMAD R19, R20, 0x2, R31 ;  /* 0x000000021413c824 */ /* 0x002fe200078e021f */
[----:B-----5:R-:W-:Y:S01]  /*0810*/  @!P1 LEA R43, R42, R33, 0x18 ;  /* 0x000000212a2b9211 */ /* 0x020fe200078ec0ff */
[----:B------:R-:W-:-:S02]  /*0820*/  @!P1 IMAD R31, R36, UR5, R3 ;  /* 0x00000005241f9c24 */ /* 0x000fc4000f8e0203 */
[----:B------:R-:W1:Y:S01]  /*0830*/  @!P6 LDC.64 R12, c[0x0][0x380] ;  /* 0x0000e000ff0ceb82 */ /* 0x000e620000000a00 */
[----:B--2---:R-:W-:-:S04]  /*0840*/  @!P4 IMAD.WIDE.U32 R6, R21, 0x2, R8 ;  /* 0x000000021506c825 */ /* 0x004fc800078e0008 */
[----:B------:R-:W-:Y:S01]  /*0850*/  @!P5 IMAD R9, R28, UR5, R3 ;  /* 0x000000051c09dc24 */ /* 0x000fe2000f8e0203 */
[----:B------:R2:W-:Y:S01]  /*0860*/  @!P4 LDGSTS.E.128 [R19+0x80], desc[UR8][R6.64] ;  /* 0x000800000613cfae */ /* 0x0005e2000b9a1808 */
[----:B------:R-:W-:Y:S01]  /*0870*/  @!P3 IMAD R33, R27, 0x2, R44 ;  /* 0x000000021b21b824 */ /* 0x000fe200078e022c */
[----:B------:R-:W4:Y:S01]  /*0880*/  @!P1 LDC.64 R14, c[0x0][0x380] ;  /* 0x0000e000ff0e9b82 */ /* 0x000f220000000a00 */
[----:B------:R-:W-:Y:S01]  /*0890*/  @!P5 IMAD R21, R26, 0x2, R37 ;  /* 0x000000021a15d824 */ /* 0x000fe200078e0225 */
[----:B------:R-:W-:Y:S01]  /*08a0*/  SHF.R.U32.HI R37, RZ, 0x3, R24 ;  /* 0x00000003ff257819 */ /* 0x000fe20000011618 */
[----:B------:R-:W-:Y:S02]  /*08b0*/  @!P6 IMAD R27, R30, 0x2, R39 ;  /* 0x000000021e1be824 */ /* 0x000fe400078e0227 */
[----:B---3--:R-:W-:-:S04]  /*08c0*/  @!P5 IMAD.WIDE.U32 R8, R9, 0x2, R10 ;  /* 0x000000020908d825 */ /* 0x008fc800078e000a */
[----:B--2---:R-:W-:Y:S01]  /*08d0*/  @!P1 IMAD R19, R34, 0x2, R43 ;  /* 0x0000000222139824 */ /* 0x004fe200078e022b */
[----:B------:R-:W-:Y:S01]  /*08e0*/  @!P5 LDGSTS.E.128 [R21+0x80], desc[UR8][R8.64] ;  /* 0x000800000815dfae */ /* 0x000fe2000b9a1808 */
[----:B------:R-:W2:Y:S01]  /*08f0*/  @!P2 LDC.64 R42, c[0x0][0x388] ;  /* 0x0000e200ff2aab82 */ /* 0x000ea20000000a00 */
[----:B-1----:R-:W-:Y:S01]  /*0900*/  @!P6 IMAD.WIDE.U32 R6, R23, 0x2, R12 ;  /* 0x000000021706e825 */ /* 0x002fe200078e000c */
[C---:B------:R-:W-:Y:S02]  /*0910*/  @!P3 LEA R12, P4, R22.reuse, R40, 0x1 ;  /* 0x00000028160cb211 */ /* 0x040fe400078808ff */
[----:B------:R-:W-:Y:S02]  /*0920*/  SHF.R.U32.HI R23, RZ, 0x3, R17 ;  /* 0x00000003ff177819 */ /* 0x000fe40000011611 */
[----:B------:R-:W-:Y:S01]  /*0930*/  @!P3 LEA.HI.X R13, R22, R41, R38, 0x1, P4 ;  /* 0x00000029160db211 */ /* 0x000fe200020f0c26 */
[----:B------:R1:W-:Y:S01]  /*0940*/  @!P6 LDGSTS.E.128 [R27+0x80], desc[UR8][R6.64] ;  /* 0x00080000061befae */ /* 0x0003e2000b9a1808 */
[----:B------:R-:W-:Y:S01]  /*0950*/  ISETP.GE.U32.OR P6, PT, R23, UR5, P0 ;  /* 0x0000000517007c0c */ /* 0x000fe200087c6470 */
[----:B----4-:R-:W-:Y:S01]  /*0960*/  @!P1 IMAD.WIDE.U32 R10, R31, 0x2, R14 ;  /* 0x000000021f0a9825 */ /* 0x010fe200078e000e */
[----:B------:R-:W-:Y:S01]  /*0970*/  SHF.R.U32.HI R15, RZ, 0x3, R5 ;  /* 0x00000003ff0f7819 */ /* 0x000fe20000011605 */
[----:B------:R-:W3:Y:S01]  /*0980*/  @!P2 S2R R14, SR_CgaCtaId ;  /* 0x00000000000ea919 */ /* 0x000ee20000008800 */
[----:B------:R-:W-:Y:S01]  /*0990*/  SHF.R.U32.HI R31, RZ, 0x3, R18 ;  /* 0x00000003ff1f7819 */ /* 0x000fe20000011612 */
[----:B------:R-:W-:Y:S01]  /*09a0*/  @!P2 IMAD R5, R35, UR7, RZ ;  /* 0x000000072305ac24 */ /* 0x000fe2000f8e02ff */
[----:B------:R-:W-:Y:S01]  /*09b0*/  ISETP.GE.U32.OR P4, PT, R37, UR5, P0 ;  /* 0x0000000525007c0c */ /* 0x000fe20008786470 */
[----:B------:R4:W-:Y:S01]  /*09c0*/  @!P1 LDGSTS.E.128 [R19+0x80], desc[UR8][R10.64] ;  /* 0x000800000a139fae */ /* 0x0009e2000b9a1808 */
[----:B------:R-:W-:Y:S01]  /*09d0*/  ISETP.GE.U32.OR P1, PT, R15, UR5, P0 ;  /* 0x000000050f007c0c */ /* 0x000fe20008726470 */
[----:B------:R-:W-:Y:S01]  /*09e0*/  @!P2 IMAD R35, R35, 0x48, R2 ;  /* 0x000000482323a824 */ /* 0x000fe200078e0202 */
[----:B------:R-:W-:Y:S01]  /*09f0*/  ISETP.GE.U32.OR P5, PT, R31, UR5, P0 ;  /* 0x000000051f007c0c */ /* 0x000fe200087a6470 */
[----:B------:R5:W-:Y:S01]  /*0a00*/  @!P3 LDGSTS.E.128 [R33+0x3c80], desc[UR8][R12.64] ;  /* 0x03c800000c21bfae */ /* 0x000be2000b9a1808 */
[----:B-1----:R-:W-:-:S02]  /*0a10*/  @!P2 SHF.R.S32.HI R7, RZ, 0x1f, R5 ;  /* 0x0000001fff07a819 */ /* 0x002fc40000011405 */
[C---:B------:R-:W-:Y:S01]  /*0a20*/  @!P2 IADD3 R5, P3, PT, R4.reuse, R5, RZ ;  /* 0x000000050405a210 */ /* 0x040fe20007f7e0ff */
[----:B------:R-:W1:Y:S01]  /*0a30*/  @!P6 S2R R17, SR_CgaCtaId ;  /* 0x000000000011e919 */ /* 0x000e620000008800 */
[----:B------:R-:W-:Y:S02]  /*0a40*/  @!P6 MOV R16, 0x400 ;  /* 0x000004000010e802 */ /* 0x000fe40000000f00 */
[----:B------:R-:W-:Y:S01]  /*0a50*/  @!P2 LEA.HI.X.SX32 R6, R4, R7, 0x1, P3 ;  /* 0x000000070406a211 */ /* 0x000fe200018f0eff */
[----:B------:R-:W1:Y:S01]  /*0a60*/  @!P4 S2R R27, SR_CgaCtaId ;  /* 0x00000000001bc919 */ /* 0x000e620000008800 */
[C---:B--2---:R-:W-:Y:S01]  /*0a70*/  @!P2 LEA R8, P3, R5.reuse, R42, 0x1 ;  /* 0x0000002a0508a211 */ /* 0x044fe200078608ff */
[----:B----4-:R-:W2:Y:S01]  /*0a80*/  @!P6 LDC.64 R18, c[0x0][0x388] ;  /* 0x0000e200ff12eb82 */ /* 0x010ea20000000a00 */
[----:B------:R-:W-:Y:S01]  /*0a90*/  @!P4 MOV R24, 0x400 ;  /* 0x000004000018c802 */ /* 0x000fe20000000f00 */
[----:B------:R-:W4:Y:S01]  /*0aa0*/  @!P1 S2R R11, SR_CgaCtaId ;  /* 0x00000000000b9919 */ /* 0x000f220000008800 */
[----:B------:R-:W-:-:S02]  /*0ab0*/  @!P2 LEA.HI.X R9, R5, R43, R6, 0x1, P3 ;  /* 0x0000002b0509a211 */ /* 0x000fc400018f0c06 */
[----:B------:R-:W-:Y:S01]  /*0ac0*/  ISETP.GE.U32.OR P3, PT, R25, UR5, P0 ;  /* 0x0000000519007c0c */ /* 0x000fe20008766470 */
[----:B------:R-:W2:Y:S01]  /*0ad0*/  @!P5 S2R R21, SR_CgaCtaId ;  /* 0x000000000015d919 */ /* 0x000ea20000008800 */
[----:B------:R-:W-:Y:S01]  /*0ae0*/  ISETP.GE.U32.OR P0, PT, R29, UR5, P0 ;  /* 0x000000051d007c0c */ /* 0x000fe20008706470 */
[----:B-----5:R-:W5:Y:S01]  /*0af0*/  @!P1 LDC.64 R12, c[0x0][0x388] ;  /* 0x0000e200ff0c9b82 */ /* 0x020f620000000a00 */
[----:B------:R-:W-:Y:S02]  /*0b00*/  @!P2 MOV R5, 0x400 ;  /* 0x000004000005a802 */ /* 0x000fe40000000f00 */
[----:B------:R-:W-:Y:S02]  /*0b10*/  @!P1 MOV R6, 0x400 ;  /* 0x0000040000069802 */ /* 0x000fe40000000f00 */
[----:B------:R-:W-:Y:S02]  /*0b20*/  @!P5 MOV R20, 0x400 ;  /* 0x000004000014d802 */ /* 0x000fe40000000f00 */
[----:B---3--:R-:W-:Y:S01]  /*0b30*/  @!P2 LEA R14, R14, R5, 0x18 ;  /* 0x000000050e0ea211 */ /* 0x008fe200078ec0ff */
[----:B------:R-:W-:-:S02]  /*0b40*/  @!P1 IMAD R5, R15, UR7, RZ ;  /* 0x000000070f059c24 */ /* 0x000fc4000f8e02ff */
[----:B------:R-:W3:Y:S01]  /*0b50*/  @!P3 S2R R26, SR_CgaCtaId ;  /* 0x00000000001ab919 */ /* 0x000ee20000008800 */
[----:B------:R-:W-:Y:S01]  /*0b60*/  @!P1 IMAD R15, R15, 0x48, R2 ;  /* 0x000000480f0f9824 */ /* 0x000fe200078e0202 */
[----:B------:R-:W3:Y:S01]  /*0b70*/  @!P0 LDC.64 R38, c[0x0][0x388] ;  /* 0x0000e200ff268b82 */ /* 0x000ee20000000a00 */
[----:B------:R-:W-:Y:S01]  /*0b80*/  @!P2 IMAD R35, R35, 0x2, R14 ;  /* 0x000000022323a824 */ /* 0x000fe200078e020e */
[----:B------:R-:W3:Y:S01]  /*0b90*/  @!P0 S2R R33, SR_CgaCtaId ;  /* 0x0000000000218919 */ /* 0x000ee20000008800 */
[----:B------:R-:W-:-:S03]  /*0ba0*/  @!P1 SHF.R.S32.HI R7, RZ, 0x1f, R5 ;  /* 0x0000001fff079819 */ /* 0x000fc60000011405 */
[----:B------:R5:W-:Y:S01]  /*0bb0*/  @!P2 LDGSTS.E.128 [R35+0x3c80], desc[UR8][R8.64] ;  /* 0x03c800000823afae */ /* 0x000be2000b9a1808 */
[C---:B------:R-:W-:Y:S02]  /*0bc0*/  @!P1 IADD3 R5, P2, PT, R4.reuse, R5, RZ ;  /* 0x0000000504059210 */ /* 0x040fe40007f5e0ff */
[----:B-1----:R-:W-:Y:S02]  /*0bd0*/  @!P6 LEA R16, R17, R16, 0x18 ;  /* 0x000000101110e211 */ /* 0x002fe400078ec0ff */
[C---:B------:R-:W-:Y:S02]  /*0be0*/  @!P1 LEA.HI.X.SX32 R10, R4.reuse, R7, 0x1, P2 ;  /* 0x00000007040a9211 */ /* 0x040fe400010f0eff */
[----:B------:R-:W-:Y:S02]  /*0bf0*/  @!P4 LEA R24, R27, R24, 0x18 ;  /* 0x000000181b18c211 */ /* 0x000fe400078ec0ff */
[----:B----4-:R-:W-:Y:S01]  /*0c00*/  @!P1 LEA R14, R11, R6, 0x18 ;  /* 0x000000060b0e9211 */ /* 0x010fe200078ec0ff */
[----:B------:R-:W-:Y:S01]  /*0c10*/  @!P6 IMAD R11, R23, UR7, RZ ;  /* 0x00000007170bec24 */ /* 0x000fe2000f8e02ff */
[----:B-----5:R-:W-:Y:S01]  /*0c20*/  @!P1 LEA R6, P2, R5, R12, 0x1 ;  /* 0x0000000c05069211 */ /* 0x020fe200078408ff */
[----:B------:R-:W1:Y:S01]  /*0c30*/  @!P3 LDC.64 R34, c[0x0][0x388] ;  /* 0x0000e200ff22bb82 */ /* 0x000e620000000a00 */
[----:B------:R-:W-:Y:S01]  /*0c40*/  @!P3 MOV R9, 0x400 ;  /* 0x000004000009b802 */ /* 0x000fe20000000f00 */
[----:B------:R-:W-:Y:S01]  /*0c50*/  @!P1 IMAD R17, R15, 0x2, R14 ;  /* 0x000000020f119824 */ /* 0x000fe200078e020e */
[----:B------:R-:W-:Y:S01]  /*0c60*/  @!P1 LEA.HI.X R7, R5, R13, R10, 0x1, P2 ;  /* 0x0000000d05079211 */ /* 0x000fe200010f0c0a */
[----:B------:R-:W-:Y:S01]  /*0c70*/  @!P3 IMAD R13, R25, UR7, RZ ;  /* 0x00000007190dbc24 */ /* 0x000fe2000f8e02ff */
[----:B------:R-:W-:Y:S01]  /*0c80*/  @!P6 SHF.R.S32.HI R5, RZ, 0x1f, R11 ;  /* 0x0000001fff05e819 */ /* 0x000fe2000001140b */
[----:B------:R-:W-:Y:S01]  /*0c90*/  @!P6 IMAD R23, R23, 0x48, R2 ;  /* 0x000000481717e824 */ /* 0x000fe200078e0202 */
[C---:B------:R-:W-:Y:S01]  /*0ca0*/  @!P6 IADD3 R11, P2, PT, R4.reuse, R11, RZ ;  /* 0x0000000b040be210 */ /* 0x040fe20007f5e0ff */
[----:B------:R4:W-:Y:S01]  /*0cb0*/  @!P1 LDGSTS.E.128 [R17+0x3c80], desc[UR8][R6.64] ;  /* 0x03c8000006119fae */ /* 0x0009e2000b9a1808 */
[----:B------:R-:W-:Y:S01]  /*0cc0*/  @!P0 MOV R12, 0x400 ;  /* 0x00000400000c8802 */ /* 0x000fe20000000f00 */
[----:B------:R-:W-:Y:S01]  /*0cd0*/  @!P6 IMAD R23, R23, 0x2, R16 ;  /* 0x000000021717e824 */ /* 0x000fe200078e0210 */
[----:B------:R-:W-:Y:S01]  /*0ce0*/  @!P6 LEA.HI.X.SX32 R10, R4, R5, 0x1, P2 ;  /* 0x00000005040ae211 */ /* 0x000fe200010f0eff */
[----:B------:R-:W-:Y:S01]  /*0cf0*/  @!P5 IMAD R5, R31, UR7, RZ ;  /* 0x000000071f05dc24 */ /* 0x000fe2000f8e02ff */
[----:B--2---:R-:W-:Y:S01]  /*0d00*/  @!P6 LEA R8, P2, R11, R18, 0x1 ;  /* 0x000000120b08e211 */ /* 0x004fe200078408ff */
[--C-:B------:R-:W-:Y:S01]  /*0d10*/  @!P5 IMAD R31, R31, 0x48, R2.reuse ;  /* 0x000000481f1fd824 */ /* 0x100fe200078e0202 */
[----:B---3--:R-:W-:Y:S01]  /*0d20*/  @!P3 LEA R28, R26, R9, 0x18 ;  /* 0x000000091a1cb211 */ /* 0x008fe200078ec0ff */
[----:B------:R-:W-:Y:S01]  /*0d30*/  @!P3 IMAD R25, R25, 0x48, R2 ;  /* 0x000000481919b824 */ /* 0x000fe200078e0202 */
[----:B------:R-:W-:Y:S01]  /*0d40*/  @!P0 LEA R30, R33, R12, 0x18 ;  /* 0x0000000c211e8211 */ /* 0x000fe200078ec0ff */
[----:B------:R-:W2:Y:S01]  /*0d50*/  @!P5 LDC.64 R26, c[0x0][0x388] ;  /* 0x0000e200ff1adb82 */ /* 0x000ea20000000a00 */
[----:B------:R-:W-:Y:S01]  /*0d60*/  @!P5 LEA R22, R21, R20, 0x18 ;  /* 0x000000141516d211 */ /* 0x000fe200078ec0ff */
[----:B------:R-:W-:Y:S01]  /*0d70*/  @!P3 IMAD R25, R25, 0x2, R28 ;  /* 0x000000021919b824 */ /* 0x000fe200078e021c */
[----:B------:R-:W-:Y:S01]  /*0d80*/  @!P6 LEA.HI.X R9, R11, R19, R10, 0x1, P2 ;  /* 0x000000130b09e211 */ /* 0x000fe200010f0c0a */
[C---:B------:R-:W-:Y:S01]  /*0d90*/  @!P4 IMAD R11, R37.reuse, UR7, RZ ;  /* 0x00000007250bcc24 */ /* 0x040fe2000f8e02ff */
[----:B------:R-:W-:Y:S01]  /*0da0*/  @!P5 SHF.R.S32.HI R15, RZ, 0x1f, R5 ;  /* 0x0000001fff0fd819 */ /* 0x000fe20000011405 */
[--C-:B------:R-:W-:Y:S01]  /*0db0*/  @!P4 IMAD R37, R37, 0x48, R2.reuse ;  /* 0x000000482525c824 */ /* 0x100fe200078e0202 */
[C---:B------:R-:W-:Y:S01]  /*0dc0*/  @!P5 IADD3 R20, P2, PT, R4.reuse, R5, RZ ;  /* 0x000000050414d210 */ /* 0x040fe20007f5e0ff */
[----:B------:R-:W3:Y:S01]  /*0dd0*/  @!P4 LDC.64 R32, c[0x0][0x388] ;  /* 0x0000e200ff20cb82 */ /* 0x000ee20000000a00 */
[----:B------:R-:W-:Y:S01]  /*0de0*/  @!P4 SHF.R.S32.HI R19, RZ, 0x1f, R11 ;  /* 0x0000001fff13c819 */ /* 0x000fe2000001140b */
[C---:B------:R-:W-:Y:S01]  /*0df0*/  @!P0 IMAD R5, R29.reuse, UR7, RZ ;  /* 0x000000071d058c24 */ /* 0x040fe2000f8e02ff */
[C---:B------:R-:W-:Y:S01]  /*0e00*/  @!P5 LEA.HI.X.SX32 R21, R4.reuse, R15, 0x1, P2 ;  /* 0x0000000f0415d211 */ /* 0x040fe200010f0eff */
[----:B------:R-:W-:Y:S01]  /*0e10*/  @!P0 IMAD R29, R29, 0x48, R2 ;  /* 0x000000481d1d8824 */ /* 0x000fe200078e0202 */
[C---:B------:R-:W-:Y:S01]  /*0e20*/  @!P4 IADD3 R12, P2, PT, R4.reuse, R11, RZ ;  /* 0x0000000b040cc210 */ /* 0x040fe20007f5e0ff */
[----:B------:R-:W-:Y:S01]  /*0e30*/  @!P5 IMAD R31, R31, 0x2, R22 ;  /* 0x000000021f1fd824 */ /* 0x000fe200078e0216 */
[----:B------:R-:W-:Y:S01]  /*0e40*/  @!P3 SHF.R.S32.HI R11, RZ, 0x1f, R13 ;  /* 0x0000001fff0bb819 */ /* 0x000fe2000001140d */
[----:B------:R-:W-:Y:S01]  /*0e50*/  @!P4 IMAD R37, R37, 0x2, R24 ;  /* 0x000000022525c824 */ /* 0x000fe200078e0218 */
[C---:B------:R-:W-:Y:S01]  /*0e60*/  @!P4 LEA.HI.X.SX32 R14, R4.reuse, R19, 0x1, P2 ;  /* 0x00000013040ec211 */ /* 0x040fe200010f0eff */
[----:B------:R-:W-:Y:S01]  /*0e70*/  @!P0 IMAD R29, R29, 0x2, R30 ;  /* 0x000000021d1d8824 */ /* 0x000fe200078e021e */
[----:B------:R-:W-:Y:S01]  /*0e80*/  @!P3 IADD3 R18, P2, PT, R4, R13, RZ ;  /* 0x0000000d0412b210 */ /* 0x000fe20007f5e0ff */
[----:B------:R4:W-:Y:S01]  /*0e90*/  @!P6 LDGSTS.E.128 [R23+0x3c80], desc[UR8][R8.64] ;  /* 0x03c800000817efae */ /* 0x0009e2000b9a1808 */
[----:B------:R-:W-:-:S02]  /*0ea0*/  @!P0 SHF.R.S32.HI R13, RZ, 0x1f, R5 ;  /* 0x0000001fff0d8819 */ /* 0x000fc40000011405 */
[C---:B------:R-:W-:Y:S02]  /*0eb0*/  @!P3 LEA.HI.X.SX32 R19, R4.reuse, R11, 0x1, P2 ;  /* 0x0000000b0413b211 */ /* 0x040fe400010f0eff */
[----:B------:R-:W-:-:S04]  /*0ec0*/  @!P0 IADD3 R15, P2, PT, R4, R5, RZ ;  /* 0x00000005040f8210 */ /* 0x000fc80007f5e0ff */
[----:B------:R-:W-:Y:S02]  /*0ed0*/  @!P0 LEA.HI.X.SX32 R16, R4, R13, 0x1, P2 ;  /* 0x0000000d04108211 */ /* 0x000fe400010f0eff */
[----:B--2---:R-:W-:Y:S02]  /*0ee0*/  @!P5 LEA R4, P1, R20, R26, 0x1 ;  /* 0x0000001a1404d211 */ /* 0x004fe400078208ff */
[----:B---3--:R-:W-:Y:S02]  /*0ef0*/  @!P4 LEA R10, P2, R12, R32, 0x1 ;  /* 0x000000200c0ac211 */ /* 0x008fe400078408ff */
[----:B------:R-:W-:Y:S02]  /*0f00*/  @!P5 LEA.HI.X R5, R20, R27, R21, 0x1, P1 ;  /* 0x0000001b1405d211 */ /* 0x000fe400008f0c15 */
[----:B------:R-:W-:Y:S02]  /*0f10*/  @!P4 LEA.HI.X R11, R12, R33, R14, 0x1, P2 ;  /* 0x000000210c0bc211 */ /* 0x000fe400010f0c0e */
[----:B-1----:R-:W-:Y:S01]  /*0f20*/  @!P3 LEA R12, P1, R18, R34, 0x1 ;  /* 0x00000022120cb211 */ /* 0x002fe200078208ff */
[----:B------:R4:W-:Y:S01]  /*0f30*/  @!P5 LDGSTS.E.128 [R31+0x3c80], desc[UR8][R4.64] ;  /* 0x03c80000041fdfae */ /* 0x0009e2000b9a1808 */
[----:B------:R-:W-:-:S02]  /*0f40*/  @!P0 LEA R14, P2, R15, R38, 0x1 ;  /* 0x000000260f0e8211 */ /* 0x000fc400078408ff */
[----:B------:R-:W-:Y:S01]  /*0f50*/  @!P3 LEA.HI.X R13, R18, R35, R19, 0x1, P1 ;  /* 0x00000023120db211 */ /* 0x000fe200008f0c13 */
[----:B------:R4:W-:Y:S01]  /*0f60*/  @!P4 LDGSTS.E.128 [R37+0x3c80], desc[UR8][R10.64] ;  /* 0x03c800000a25cfae */ /* 0x0009e2000b9a1808 */
[----:B------:R-:W-:-:S03]  /*0f70*/  @!P0 LEA.HI.X R15, R15, R39, R16, 0x1, P2 ;  /* 0x000000270f0f8211 */ /* 0x000fc600010f0c10 */
[----:B------:R4:W-:Y:S04]  /*0f80*/  @!P3 LDGSTS.E.128 [R25+0x3c80], desc[UR8][R12.64] ;  /* 0x03c800000c19bfae */ /* 0x0009e8000b9a1808 */
[----:B------:R4:W-:Y:S04]  /*0f90*/  @!P0 LDGSTS.E.128 [R29+0x3c80], desc[UR8][R14.64] ;  /* 0x03c800000e1d8fae */ /* 0x0009e8000b9a1808 */
[----:B------:R-:W0:Y:S02]  /*0fa0*/  LDGDEPBAR ;  /* 0x00000000000079af */ /* 0x000e240000000000 */
.L_x_2:
[----:B------:R-:W-:Y:S05]  /*0fb0*/  BRA.U !UP1, `(.L_x_3) ;  /* 0x0000000d09c47547 */ /* 0x000fea000b800000 */
[----:B------:R-:W1:Y:S01]  /*0fc0*/  LDCU UR6, c[0x0][0x398] ;  /* 0x00007300ff0677ac */ /* 0x000e620008000800 */
[--C-:B----4-:R-:W-:Y:S01]  /*0fd0*/  SHF.R.U32.HI R4, RZ, 0x2, R0.reuse ;  /* 0x00000002ff047819 */ /* 0x110fe20000011600 */
[----:B------:R-:W-:Y:S01]  /*0fe0*/  VIADD R6, R3, 0x20 ;  /* 0x0000002003067836 */ /* 0x000fe20000000000 */
[----:B------:R-:W-:Y:S01]  /*0ff0*/  SHF.R.U32.HI R43, RZ, 0x3, R0 ;  /* 0x00000003ff2b7819 */ /* 0x000fe20000011600 */
[----:B------:R-:W-:Y:S01]  /*1000*/  VIADD R17, R0, 0x20 ;  /* 0x0000002000117836 */ /* 0x000fe20000000000 */
[----:B------:R-:W2:Y:S01]  /*1010*/  LDCU UR7, c[0x0][0x39c] ;  /* 0x00007380ff0777ac */ /* 0x000ea20008000800 */
[C---:B------:R-:W-:Y:S01]  /*1020*/  IMAD.IADD R12, R109.reuse, 0x1, R4 ;  /* 0x000000016d0c7824 */ /* 0x040fe200078e0204 */
[----:B------:R-:W-:Y:S01]  /*1030*/  ISETP.GE.U32.AND P1, PT, R6, UR5, PT ;  /* 0x0000000506007c0c */ /* 0x000fe2000bf26070 */
[C---:B------:R-:W-:Y:S01]  /*1040*/  VIADD R5, R0.reuse, 0x40 ;  /* 0x0000004000057836 */ /* 0x040fe20000000000 */
[--C-:B------:R-:W-:Y:S01]  /*1050*/  SHF.R.U32.HI R16, RZ, 0x2, R17.reuse ;  /* 0x00000002ff107819 */ /* 0x100fe20000011611 */
[C---:B------:R-:W-:Y:S01]  /*1060*/  VIADD R27, R0.reuse, 0xa0 ;  /* 0x000000a0001b7836 */ /* 0x040fe20000000000 */
[----:B------:R-:W-:Y:S01]  /*1070*/  SHF.R.U32.HI R47, RZ, 0x3, R17 ;  /* 0x00000003ff2f7819 */ /* 0x000fe20000011611 */
[C---:B------:R-:W-:Y:S01]  /*1080*/  VIADD R30, R0.reuse, 0xc0 ;  /* 0x000000c0001e7836 */ /* 0x040fe20000000000 */
[----:B------:R-:W-:Y:S01]  /*1090*/  SHF.R.U32.HI R20, RZ, 0x2, R5 ;  /* 0x00000002ff147819 */ /* 0x000fe20000011605 */
[----:B------:R-:W-:Y:S01]  /*10a0*/  IMAD.IADD R18, R109, 0x1, R16 ;  /* 0x000000016d127824 */ /* 0x000fe200078e0210 */
[----:B------:R-:W-:Y:S01]  /*10b0*/  LOP3.LUT R17, R47, 0x20, RZ, 0xfc, !PT ;  /* 0x000000202f117812 */ /* 0x000fe200078efcff */
[----:B------:R-:W-:Y:S01]  /*10c0*/  VIADD R37, R0, 0xe0 ;  /* 0x000000e000257836 */ /* 0x000fe20000000000 */
[----:B------:R-:W-:Y:S01]  /*10d0*/  SHF.R.U32.HI R32, RZ, 0x2, R30 ;  /* 0x00000002ff207819 */ /* 0x000fe2000001161e */
[----:B------:R-:W-:Y:S01]  /*10e0*/  IMAD.IADD R22, R109, 0x1, R20 ;  /* 0x000000016d167824 */ /* 0x000fe200078e0214 */
[----:B-1----:R-:W-:-:S02]  /*10f0*/  ISETP.GE.OR P0, PT, R12, UR6, P1 ;  /* 0x000000060c007c0c */ /* 0x002fc40008f06670 */
[----:B------:R-:W-:Y:S01]  /*1100*/  ISETP.GE.OR P2, PT, R18, UR6, P1 ;  /* 0x0000000612007c0c */ /* 0x000fe20008f46670 */
[C---:B------:R-:W-:Y:S01]  /*1110*/  IMAD.IADD R34, R109.reuse, 0x1, R32 ;  /* 0x000000016d227824 */ /* 0x040fe200078e0220 */
[----:B------:R-:W-:Y:S02]  /*1120*/  ISETP.GE.OR P3, PT, R22, UR6, P1 ;  /* 0x0000000616007c0c */ /* 0x000fe40008f66670 */
[--C-:B------:R-:W-:Y:S02]  /*1130*/  SHF.R.U32.HI R38, RZ, 0x2, R37.reuse ;  /* 0x00000002ff267819 */ /* 0x100fe40000011625 */
[----:B------:R-:W-:Y:S02]  /*1140*/  ISETP.GE.OR P6, PT, R34, UR6, P1 ;  /* 0x0000000622007c0c */ /* 0x000fe40008fc6670 */
[----:B------:R-:W-:Y:S01]  /*1150*/  SHF.R.U32.HI R37, RZ, 0x3, R37 ;  /* 0x00000003ff257819 */ /* 0x000fe20000011625 */
[----:B------:R-:W-:Y:S02]  /*1160*/  IMAD.IADD R40, R109, 0x1, R38 ;  /* 0x000000016d287824 */ /* 0x000fe400078e0226 */
[----:B------:R-:W1:Y:S01]  /*1170*/  @!P0 S2R R14, SR_CgaCtaId ;  /* 0x00000000000e8919 */ /* 0x000e620000008800 */
[----:B------:R-:W3:Y:S01]  /*1180*/  @!P0 LDC.64 R6, c[0x0][0x380] ;  /* 0x0000e000ff068b82 */ /* 0x000ee20000000a00 */
[----:B------:R-:W-:Y:S01]  /*1190*/  @!P0 MOV R13, 0x400 ;  /* 0x00000400000d8802 */ /* 0x000fe20000000f00 */
[--C-:B------:R-:W-:Y:S01]  /*11a0*/  @!P0 IMAD R4, R4, 0x28, R3.reuse ;  /* 0x0000002804048824 */ /* 0x100fe200078e0203 */
[----:B------:R-:W4:Y:S01]  /*11b0*/  @!P2 S2R R19, SR_CgaCtaId ;  /* 0x000000000013a919 */ /* 0x000f220000008800 */
[----:B------:R-:W-:Y:S01]  /*11c0*/  @!P3 MOV R23, 0x400 ;  /* 0x000004000017b802 */ /* 0x000fe20000000f00 */
[--C-:B------:R-:W-:Y:S01]  /*11d0*/  @!P2 IMAD R16, R16, 0x28, R3.reuse ;  /* 0x000000281010a824 */ /* 0x100fe200078e0203 */
[----:B------:R-:W5:Y:S02]  /*11e0*/  @!P3 S2R R24, SR_CgaCtaId ;  /* 0x000000000018b919 */ /* 0x000f640000008800 */
[----:B------:R-:W2:Y:S01]  /*11f0*/  @!P2 LDC.64 R8, c[0x0][0x380] ;  /* 0x0000e000ff08ab82 */ /* 0x000ea20000000a00 */
[--C-:B------:R-:W-:Y:S01]  /*1200*/  @!P3 IMAD R20, R20, 0x28, R3.reuse ;  /* 0x000000281414b824 */ /* 0x100fe200078e0203 */
[----:B------:R-:W2:Y:S01]  /*1210*/  @!P6 S2R R36, SR_CgaCtaId ;  /* 0x000000000024e919 */ /* 0x000ea20000008800 */
[----:B------:R-:W-:-:S02]  /*1220*/  @!P6 IMAD R32, R32, 0x28, R3 ;  /* 0x000000282020e824 */ /* 0x000fc400078e0203 */
[----:B------:R-:W-:-:S03]  /*1230*/  @!P6 IMAD R33, R34, UR5, R3 ;  /* 0x000000052221ec24 */ /* 0x000fc6000f8e0203 */
[----:B------:R-:W2:Y:S01]  /*1240*/  @!P3 LDC.64 R10, c[0x0][0x380] ;  /* 0x0000e000ff0abb82 */ /* 0x000ea20000000a00 */
[----:B-1----:R-:W-:Y:S02]  /*1250*/  @!P0 LEA R13, R14, R13, 0x18 ;  /* 0x0000000d0e0d8211 */ /* 0x002fe400078ec0ff */
[----:B------:R-:W-:-:S03]  /*1260*/  @!P2 MOV R14, 0x400 ;  /* 0x00000400000ea802 */ /* 0x000fc60000000f00 */
[----:B------:R-:W-:Y:S01]  /*1270*/  @!P0 IMAD R15, R4, 0x2, R13 ;  /* 0x00000002040f8824 */ /* 0x000fe200078e020d */
[----:B----4-:R-:W-:Y:S01]  /*1280*/  @!P2 LEA R21, R19, R14, 0x18 ;  /* 0x0000000e1315a211 */ /* 0x010fe200078ec0ff */
[--C-:B------:R-:W-:Y:S01]  /*1290*/  @!P0 IMAD R13, R12, UR5, R3.reuse ;  /* 0x000000050c0d8c24 */ /* 0x100fe2000f8e0203 */
[----:B-----5:R-:W-:Y:S01]  /*12a0*/  @!P3 LEA R25, R24, R23, 0x18 ;  /* 0x000000171819b211 */ /* 0x020fe200078ec0ff */
[----:B------:R-:W-:Y:S02]  /*12b0*/  @!P2 IMAD R19, R18, UR5, R3 ;  /* 0x000000051213ac24 */ /* 0x000fe4000f8e0203 */
[----:B---3--:R-:W-:-:S04]  /*12c0*/  @!P0 IMAD.WIDE.U32 R6, R13, 0x2, R6 ;  /* 0x000000020d068825 */ /* 0x008fc800078e0006 */
[----:B------:R-:W-:Y:S01]  /*12d0*/  VIADD R18, R0, 0x60 ;  /* 0x0000006000127836 */ /* 0x000fe20000000000 */
[----:B------:R-:W-:Y:S01]  /*12e0*/  @!PT LDS RZ, [RZ] ;  /* 0x00000000fffff984 */ /* 0x000fe20000000800 */
[----:B------:R-:W-:Y:S01]  /*12f0*/  @!PT LDS RZ, [RZ] ;  /* 0x00000000fffff984 */ /* 0x000fe20000000800 */
[----:B------:R-:W-:Y:S01]  /*1300*/  @!PT LDS RZ, [RZ] ;  /* 0x00000000fffff984 */ /* 0x000fe20000000800 */
[----:B------:R1:W-:Y:S01]  /*1310*/  @!P0 LDGSTS.E.128 [R15+0x1480], desc[UR8][R6.64+0x40] ;  /* 0x01480040060f8fae */ /* 0x0003e2000b9a1808 */
[----:B------:R-:W-:Y:S01]  /*1320*/  @!P3 IMAD R23, R22, UR5, R3 ;  /* 0x000000051617bc24 */ /* 0x000fe2000f8e0203 */
[----:B------:R-:W-:Y:S01]  /*1330*/  LOP3.LUT R22, R0, 0x80, RZ, 0xfc, !PT ;  /* 0x0000008000167812 */ /* 0x000fe200078efcff */
[----:B------:R-:W-:Y:S01]  /*1340*/  @!P2 IMAD R21, R16, 0x2, R21 ;  /* 0x000000021015a824 */ /* 0x000fe200078e0215 */
[----:B------:R-:W-:Y:S01]  /*1350*/  LOP3.LUT R16, R43, 0x20, RZ, 0xfc, !PT ;  /* 0x000000202b107812 */ /* 0x000fe200078efcff */
[----:B--2---:R-:W-:Y:S01]  /*1360*/  @!P2 IMAD.WIDE.U32 R8, R19, 0x2, R8 ;  /* 0x000000021308a825 */ /* 0x004fe200078e0008 */
[----:B------:R-:W-:-:S03]  /*1370*/  SHF.R.U32.HI R14, RZ, 0x2, R22 ;  /* 0x00000002ff0e7819 */ /* 0x000fc60000011616 */
[----:B------:R-:W-:Y:S01]  /*1380*/  @!P3 IMAD R25, R20, 0x2, R25 ;  /* 0x000000021419b824 */ /* 0x000fe200078e0219 */
[----:B------:R2:W-:Y:S01]  /*1390*/  @!P2 LDGSTS.E.128 [R21+0x1480], desc[UR8][R8.64+0x40] ;  /* 0x014800400815afae */ /* 0x0005e2000b9a1808 */
[----:B------:R-:W-:Y:S01]  /*13a0*/  @!P3 IMAD.WIDE.U32 R10, R23, 0x2, R10 ;  /* 0x00000002170ab825 */ /* 0x000fe200078e000a */
[----:B-1----:R-:W-:Y:S02]  /*13b0*/  SHF.R.U32.HI R6, RZ, 0x2, R18 ;  /* 0x00000002ff067819 */ /* 0x002fe40000011612 */
[----:B------:R-:W-:Y:S01]  /*13c0*/  SHF.R.U32.HI R20, RZ, 0x2, R27 ;  /* 0x00000002ff147819 */ /* 0x000fe2000001161b */
[----:B------:R-:W-:Y:S01]  /*13d0*/  VIADD R4, R2, UR4 ;  /* 0x0000000402047c36 */ /* 0x000fe20008000000 */
[----:B------:R1:W-:Y:S01]  /*13e0*/  @!P3 LDGSTS.E.128 [R25+0x1480], desc[UR8][R10.64+0x40] ;  /* 0x014800400a19bfae */ /* 0x0003e2000b9a1808 */
[----:B------:R-:W-:Y:S02]  /*13f0*/  @!P6 MOV R23, 0x400 ;  /* 0x000004000017e802 */ /* 0x000fe40000000f00 */
[C---:B------:R-:W-:Y:S01]  /*1400*/  IMAD.IADD R28, R109.reuse, 0x1, R20 ;  /* 0x000000016d1c7824 */ /* 0x040fe200078e0214 */
[----:B------:R-:W-:Y:S01]  /*1410*/  ISETP.GE.AND P0, PT, R4, UR7, PT ;  /* 0x0000000704007c0c */ /* 0x000fe2000bf06270 */
[----:B--2---:R-:W-:Y:S01]  /*1420*/  IMAD.IADD R8, R109, 0x1, R6 ;  /* 0x000000016d087824 */ /* 0x004fe200078e0206 */
[----:B------:R-:W-:-:S02]  /*1430*/  @!P6 LEA R35, R36, R23, 0x18 ;  /* 0x000000172423e211 */ /* 0x000fc400078ec0ff */
[----:B------:R-:W-:Y:S02]  /*1440*/  ISETP.GE.U32.OR P3, PT, R16, UR5, P0 ;  /* 0x0000000510007c0c */ /* 0x000fe40008766470 */
[----:B------:R-:W-:Y:S01]  /*1450*/  ISETP.GE.OR P2, PT, R8, UR6, P1 ;  /* 0x0000000608007c0c */ /* 0x000fe20008f46670 */
[----:B-1----:R-:W-:Y:S01]  /*1460*/  IMAD.IADD R10, R109, 0x1, R14 ;  /* 0x000000016d0a7824 */ /* 0x002fe200078e020e */
[----:B------:R-:W-:Y:S01]  /*1470*/  ISETP.GE.OR P5, PT, R28, UR6, P1 ;  /* 0x000000061c007c0c */ /* 0x000fe20008fa6670 */
[----:B------:R-:W-:Y:S01]  /*1480*/  @!P6 IMAD R35, R32, 0x2, R35 ;  /* 0x000000022023e824 */ /* 0x000fe200078e0223 */
[----:B------:R-:W-:Y:S02]  /*1490*/  SHF.R.U32.HI R27, RZ, 0x3, R27 ;  /* 0x00000003ff1b7819 */ /* 0x000fe4000001161b */
[----:B------:R-:W-:Y:S02]  /*14a0*/  ISETP.GE.OR P4, PT, R10, UR6, P1 ;  /* 0x000000060a007c0c */ /* 0x000fe40008f86670 */
[----:B------:R-:W-:-:S03]  /*14b0*/  ISETP.GE.OR P1, PT, R40, UR6, P1 ;  /* 0x0000000628007c0c */ /* 0x000fc60008f26670 */
[----:B------:R-:W1:Y:S01]  /*14c0*/  @!P3 S2R R42, SR_CgaCtaId ;  /* 0x00000000002ab919 */ /* 0x000e620000008800 */
[----:B------:R-:W-:Y:S01]  /*14d0*/  @!P3 MOV R11, 0x400 ;  /* 0x00000400000bb802 */ /* 0x000fe20000000f00 */
[--C-:B------:R-:W-:Y:S01]  /*14e0*/  @!P2 IMAD R19, R6, 0x28, R3.reuse ;  /* 0x000000280613a824 */ /* 0x100fe200078e0203 */
[----:B------:R-:W2:Y:S01]  /*14f0*/  @!P3 LDC.64 R44, c[0x0][0x388] ;  /* 0x0000e200ff2cbb82 */ /* 0x000ea20000000a00 */
[----:B------:R-:W3:Y:S01]  /*1500*/  @!P2 S2R R12, SR_CgaCtaId ;  /* 0x00000000000ca919 */ /* 0x000ee20000008800 */
[--C-:B------:R-:W-:Y:S02]  /*1510*/  @!P2 IMAD R21, R8, UR5, R3.reuse ;  /* 0x000000050815ac24 */ /* 0x100fe4000f8e0203 */
[--C-:B------:R-:W-:Y:S01]  /*1520*/  @!P5 IMAD R29, R20, 0x28, R3.reuse ;  /* 0x00000028141dd824 */ /* 0x100fe200078e0203 */
[----:B------:R-:W4:Y:S01]  /*1530*/  @!P4 S2R R26, SR_CgaCtaId ;  /* 0x00000000001ac919 */ /* 0x000f220000008800 */
[--C-:B------:R-:W-:Y:S01]  /*1540*/  @!P4 IMAD R24, R14, 0x28, R3.reuse ;  /* 0x000000280e18c824 */ /* 0x100fe200078e0203 */
[----:B------:R-:W-:Y:S01]  /*1550*/  @!P4 MOV R13, 0x400 ;  /* 0x00000400000dc802 */ /* 0x000fe20000000f00 */
[----:B------:R-:W5:Y:S01]  /*1560*/  @!P2 LDC.64 R6, c[0x0][0x380] ;  /* 0x0000e000ff06ab82 */ /* 0x000f620000000a00 */
[----:B------:R-:W4:Y:S01]  /*1570*/  @!P5 S2R R15, SR_CgaCtaId ;  /* 0x00000000000fd919 */ /* 0x000f220000008800 */
[--C-:B------:R-:W-:Y:S01]  /*1580*/  @!P4 IMAD R25, R10, UR5, R3.reuse ;  /* 0x000000050a19cc24 */ /* 0x100fe2000f8e0203 */
[----:B------:R-:W-:Y:S01]  /*1590*/  @!P5 MOV R14, 0x400 ;  /* 0x00000400000ed802 */ /* 0x000fe20000000f00 */
[--C-:B------:R-:W-:Y:S01]  /*15a0*/  @!P5 IMAD R31, R28, UR5, R3.reuse ;  /* 0x000000051c1fdc24 */ /* 0x100fe2000f8e0203 */
[----:B------:R-:W2:Y:S01]  /*15b0*/  @!P1 S2R R41, SR_CgaCtaId ;  /* 0x0000000000299919 */ /* 0x000ea20000008800 */
[--C-:B------:R-:W-:Y:S01]  /*15c0*/  @!P1 IMAD R38, R38, 0x28, R3.reuse ;  /* 0x0000002826269824 */ /* 0x100fe200078e0203 */
[----:B------:R-:W-:Y:S01]  /*15d0*/  @!P1 MOV R28, 0x400 ;  /* 0x00000400001c9802 */ /* 0x000fe20000000f00 */
[----:B------:R-:W2:Y:S01]  /*15e0*/  @!P4 LDC.64 R8, c[0x0][0x380] ;  /* 0x0000e000ff08cb82 */ /* 0x000ea20000000a00 */
[----:B------:R-:W-:Y:S01]  /*15f0*/  @!P1 IMAD R39, R40, UR5, R3 ;  /* 0x0000000528279c24 */ /* 0x000fe2000f8e0203 */
[----:B------:R-:W-:Y:S01]  /*1600*/  @!P2 MOV R3, 0x400 ;  /* 0x000004000003a802 */ /* 0x000fe20000000f00 */
[----:B------:R-:W-:Y:S01]  /*1610*/  @!P3 IMAD R43, R43, 0x48, R2 ;  /* 0x000000482b2bb824 */ /* 0x000fe200078e0202 */
[----:B-1----:R-:W-:-:S04]  /*1620*/  @!P3 LEA R42, R42, R11, 0x18 ;  /* 0x0000000b2a2ab211 */ /* 0x002fc800078ec0ff */
[----:B------:R-:W1:Y:S01]  /*1630*/  @!P5 LDC.64 R10, c[0x0][0x380] ;  /* 0x0000e000ff0adb82 */ /* 0x000e620000000a00 */
[----:B-----5:R-:W-:Y:S01]  /*1640*/  @!P2 IMAD.WIDE.U32 R6, R21, 0x2, R6 ;  /* 0x000000021506a825 */ /* 0x020fe200078e0006 */
[----:B---3--:R-:W-:-:S03]  /*1650*/  @!P2 LEA R20, R12, R3, 0x18 ;  /* 0x000000030c14a211 */ /* 0x008fc600078ec0ff */
[----:B------:R-:W-:Y:S01]  /*1660*/  @!P3 IMAD R43, R43, 0x2, R42 ;  /* 0x000000022b2bb824 */ /* 0x000fe200078e022a */
[----:B----4-:R-:W-:Y:S01]  /*1670*/  @!P4 LEA R3, R26, R13, 0x18 ;  /* 0x0000000d1a03c211 */ /* 0x010fe200078ec0ff */
[----:B------:R-:W-:Y:S01]  /*1680*/  @!P2 IMAD R23, R19, 0x2, R20 ;  /* 0x000000021317a824 */ /* 0x000fe200078e0214 */
[----:B------:R-:W3:Y:S01]  /*1690*/  @!P6 LDC.64 R12, c[0x0][0x380] ;  /* 0x0000e000ff0ceb82 */ /* 0x000ee20000000a00 */
[----:B--2---:R-:W-:Y:S01]  /*16a0*/  @!P4 IMAD.WIDE.U32 R8, R25, 0x2, R8 ;  /* 0x000000021908c825 */ /* 0x004fe200078e0008 */
[----:B------:R-:W-:Y:S02]  /*16b0*/  @!P5 LEA R26, R15, R14, 0x18 ;  /* 0x0000000e0f1ad211 */ /* 0x000fe400078ec0ff */
[----:B------:R2:W-:Y:S01]  /*16c0*/  @!P2 LDGSTS.E.128 [R23+0x1480], desc[UR8][R6.64+0x40] ;  /* 0x014800400617afae */ /* 0x0005e2000b9a1808 */
[----:B------:R-:W-:Y:S01]  /*16d0*/  @!P4 IMAD R21, R24, 0x2, R3 ;  /* 0x000000021815c824 */ /* 0x000fe200078e0203 */
[----:B------:R-:W-:Y:S01]  /*16e0*/  ISETP.GE.U32.OR P2, PT, R17, UR5, P0 ;  /* 0x0000000511007c0c */ /* 0x000fe20008746470 */
[----:B------:R-:W-:Y:S01]  /*16f0*/  @!P3 IMAD R3, R16, UR7, RZ ;  /* 0x000000071003bc24 */ /* 0x000fe2000f8e02ff */
[----:B------:R-:W4:Y:S01]  /*1700*/  @!P1 LDC.64 R14, c[0x0][0x380] ;  /* 0x0000e000ff0e9b82 */ /* 0x000f220000000a00 */
[----:B------:R-:W-:Y:S01]  /*1710*/  @!P5 IMAD R29, R29, 0x2, R26 ;  /* 0x000000021d1dd824 */ /* 0x000fe200078e021a */
[----:B------:R5:W-:Y:S01]  /*1720*/  @!P4 LDGSTS.E.128 [R21+0x1480], desc[UR8][R8.64+0x40] ;  /* 0x014800400815cfae */ /* 0x000be2000b9a1808 */
[----:B------:R-:W-:-:S02]  /*1730*/  @!P1 LEA R41, R41, R28, 0x18 ;  /* 0x0000001c29299211 */ /* 0x000fc400078ec0ff */
[----:B------:R-:W-:Y:S02]  /*1740*/  @!P3 SHF.R.S32.HI R19, RZ, 0x1f, R3 ;  /* 0x0000001fff13b819 */ /* 0x000fe40000011403 */
[C---:B------:R-:W-:Y:S01]  /*1750*/  @!P3 IADD3 R3, P4, PT, R4.reuse, R3, RZ ;  /* 0x000000030403b210 */ /* 0x040fe20007f9e0ff */
[----:B-1----:R-:W-:Y:S01]  /*1760*/  @!P5 IMAD.WIDE.U32 R10, R31, 0x2, R10 ;  /* 0x000000021f0ad825 */ /* 0x002fe200078e000a */
[----:B--2---:R-:W-:Y:S02]  /*1770*/  SHF.R.U32.HI R23, RZ, 0x3, R22 ;  /* 0x00000003ff177819 */ /* 0x004fe40000011616 */
[----:B------:R-:W-:Y:S01]  /*1780*/  @!P3 LEA.HI.X.SX32 R16, R4, R19, 0x1, P4 ;  /* 0x000000130410b211 */ /* 0x000fe200020f0eff */
[----:B------:R-:W1:Y:S01]  /*1790*/  @!P2 LDC.64 R24, c[0x0][0x388] ;  /* 0x0000e200ff18ab82 */ /* 0x000e620000000a00 */
[----:B------:R-:W-:Y:S01]  /*17a0*/  @!P3 LEA R6, P4, R3, R44, 0x1 ;  /* 0x0000002c0306b211 */ /* 0x000fe200078808ff */
[----:B------:R2:W-:Y:S01]  /*17b0*/  @!P5 LDGSTS.E.128 [R29+0x1480], desc[UR8][R10.64+0x40] ;  /* 0x014800400a1ddfae */ /* 0x0005e2000b9a1808 */
[----:B------:R-:W-:Y:S01]  /*17c0*/  SHF.R.U32.HI R19, RZ, 0x3, R5 ;  /* 0x00000003ff137819 */ /* 0x000fe20000011605 */
[----:B---3--:R-:W-:Y:S01]  /*17d0*/  @!P6 IMAD.WIDE.U32 R12, R33, 0x2, R12 ;  /* 0x00000002210ce825 */ /* 0x008fe200078e000c */
[----:B------:R-:W-:-:S02]  /*17e0*/  @!P3 LEA.HI.X R7, R3, R45, R16, 0x1, P4 ;  /* 0x0000002d0307b211 */ /* 0x000fc400020f0c10 */
[----:B------:R-:W-:Y:S01]  /*17f0*/  LOP3.LUT R3, R19, 0x20, RZ, 0xfc, !PT ;  /* 0x0000002013037812 */ /* 0x000fe200078efcff */
[----:B------:R-:W-:Y:S01]  /*1800*/  @!P1 IMAD R41, R38, 0x2, R41 ;  /* 0x0000000226299824 */ /* 0x000fe200078e0229 */
[----:B-----5:R-:W-:Y:S01]  /*1810*/  LOP3.LUT R8, R23, 0x20, RZ, 0xfc, !PT ;  /* 0x0000002017087812 */ /* 0x020fe200078efcff */
[----:B------:R3:W-:Y:S01]  /*1820*/  @!P6 LDGSTS.E.128 [R35+0x1480], desc[UR8][R12.64+0x40] ;  /* 0x014800400c23efae */ /* 0x0007e2000b9a1808 */
[----:B------:R-:W-:Y:S01]  /*1830*/  SHF.R.U32.HI R21, RZ, 0x3, R18 ;  /* 0x00000003ff157819 */ /* 0x000fe20000011612 */
[----:B----4-:R-:W-:Y:S01]  /*1840*/  @!P1 IMAD.WIDE.U32 R14, R39, 0x2, R14 ;  /* 0x00000002270e9825 */ /* 0x010fe200078e000e */
[----:B------:R-:W-:Y:S02]  /*1850*/  ISETP.GE.U32.OR P6, PT, R3, UR5, P0 ;  /* 0x0000000503007c0c */ /* 0x000fe400087c6470 */
[----:B------:R-:W-:Y:S01]  /*1860*/  ISETP.GE.U32.OR P4, PT, R8, UR5, P0 ;  /* 0x0000000508007c0c */ /* 0x000fe20008786470 */
[----:B------:R-:W-:Y:S01]  /*1870*/  @!P2 IMAD R17, R17, UR7, RZ ;  /* 0x000000071111ac24 */ /* 0x000fe2000f8e02ff */
[----:B------:R-:W-:Y:S01]  /*1880*/  LOP3.LUT R5, R21, 0x20, RZ, 0xfc, !PT ;  /* 0x0000002015057812 */ /* 0x000fe200078efcff */
[----:B------:R4:W-:Y:S01]  /*1890*/  @!P1 LDGSTS.E.128 [R41+0x1480], desc[UR8][R14.64+0x40] ;  /* 0x014800400e299fae */ /* 0x0009e2000b9a1808 */
[----:B--2---:R-:W-:Y:S01]  /*18a0*/  SHF.R.U32.HI R29, RZ, 0x3, R30 ;  /* 0x00000003ff1d7819 */ /* 0x004fe2000001161e */
[----:B------:R-:W-:Y:S01]  /*18b0*/  VIADD R9, R27, 0x20 ;  /* 0x000000201b097836 */ /* 0x000fe20000000000 */
[----:B------:R-:W-:Y:S01]  /*18c0*/  ISETP.GE.U32.OR P5, PT, R5, UR5, P0 ;  /* 0x0000000505007c0c */ /* 0x000fe200087a6470 */
[----:B------:R1:W-:Y:S01]  /*18d0*/  @!P3 LDGSTS.E.128 [R43+0x4e80], desc[UR8][R6.64] ;  /* 0x04e80000062bbfae */ /* 0x0003e2000b9a1808 */
[----:B------:R-:W-:Y:S01]  /*18e0*/  @!P2 SHF.R.S32.HI R11, RZ, 0x1f, R17 ;  /* 0x0000001fff0ba819 */ /* 0x000fe20000011411 */
[----:B------:R-:W-:Y:S01]  /*18f0*/  VIADD R10, R29, 0x20 ;  /* 0x000000201d0a7836 */ /* 0x000fe20000000000 */
[C---:B------:R-:W-:Y:S01]  /*1900*/  @!P2 IADD3 R17, P1, PT, R4.reuse, R17, RZ ;  /* 0x000000110411a210 */ /* 0x040fe20007f3e0ff */
[----:B------:R-:W2:Y:S01]  /*1910*/  @!P6 S2R R18, SR_CgaCtaId ;  /* 0x000000000012e919 */ /* 0x000ea20000008800 */
[----:B------:R-:W-:Y:S01]  /*1920*/  ISETP.GE.U32.OR P3, PT, R9, UR5, P0 ;  /* 0x0000000509007c0c */ /* 0x000fe20008766470 */
[--C-:B------:R-:W-:Y:S01]  /*1930*/  @!P2 IMAD R47, R47, 0x48, R2.reuse ;  /* 0x000000482f2fa824 */ /* 0x100fe200078e0202 */
[----:B---3--:R-:W-:Y:S01]  /*1940*/  @!P2 LEA.HI.X.SX32 R12, R4, R11, 0x1, P1 ;  /* 0x0000000b040ca211 */ /* 0x008fe200008f0eff */
[----:B----4-:R-:W3:Y:S01]  /*1950*/  @!P2 S2R R14, SR_CgaCtaId ;  /* 0x00000000000ea919 */ /* 0x010ee20000008800 */
[----:B------:R-:W-:Y:S01]  /*1960*/  @!P2 MOV R11, 0x400 ;  /* 0x00000400000ba802 */ /* 0x000fe20000000f00 */
[----:B------:R-:W-:Y:S01]  /*1970*/  @!P6 IMAD R3, R3, UR7, RZ ;  /* 0x000000070303ec24 */ /* 0x000fe2000f8e02ff */
[----:B------:R-:W-:Y:S01]  /*1980*/  @!P6 MOV R13, 0x400 ;  /* 0x00000400000de802 */ /* 0x000fe20000000f00 */
[----:B------:R-:W4:Y:S01]  /*1990*/  @!P4 S2R R26, SR_CgaCtaId ;  /* 0x00000000001ac919 */ /* 0x000f220000008800 */
[----:B-1----:R-:W-:Y:S01]  /*19a0*/  @!P2 LEA R6, P1, R17, R24, 0x1 ;  /* 0x000000181106a211 */ /* 0x002fe200078208ff */
[----:B------:R-:W-:Y:S01]  /*19b0*/  @!P4 IMAD R24, R23, 0x48, R2 ;  /* 0x000000481718c824 */ /* 0x000fe200078e0202 */
[----:B------:R-:W1:Y:S02]  /*19c0*/  @!P5 S2R R15, SR_CgaCtaId ;  /* 0x00000000000fd919 */ /* 0x000e640000008800 */
[----:B------:R-:W-:Y:S01]  /*19d0*/  @!P2 LEA.HI.X R7, R17, R25, R12, 0x1, P1 ;  /* 0x000000191107a211 */ /* 0x000fe200008f0c0c */
[----:B------:R-:W-:Y:S01]  /*19e0*/  VIADD R12, R37, 0x20 ;  /* 0x00000020250c7836 */ /* 0x000fe20000000000 */
[----:B------:R-:W-:Y:S01]  /*19f0*/  ISETP.GE.U32.OR P1, PT, R10, UR5, P0 ;  /* 0x000000050a007c0c */ /* 0x000fe20008726470 */
[----:B------:R-:W5:Y:S01]  /*1a00*/  @!P6 LDC.64 R16, c[0x0][0x388] ;  /* 0x0000e200ff10eb82 */ /* 0x000f620000000a00 */
[----:B------:R-:W5:Y:S01]  /*1a10*/  @!P3 S2R R28, SR_CgaCtaId ;  /* 0x00000000001cb919 */ /* 0x000f620000008800 */
[--C-:B------:R-:W-:Y:S01]  /*1a20*/  @!P6 IMAD R19, R19, 0x48, R2.reuse ;  /* 0x000000481313e824 */ /* 0x100fe200078e0202 */
[----:B------:R-:W-:Y:S01]  /*1a30*/  ISETP.GE.U32.OR P0, PT, R12, UR5, P0 ;  /* 0x000000050c007c0c */ /* 0x000fe20008706470 */
[----:B------:R-:W-:-:S02]  /*1a40*/  @!P5 IMAD R21, R21, 0x48, R2 ;  /* 0x000000481515d824 */ /* 0x000fc400078e0202 */
[--C-:B------:R-:W-:Y:S02]  /*1a50*/  @!P3 IMAD R27, R27, 0x48, R2.reuse ;  /* 0x000000481b1bb824 */ /* 0x100fe400078e0202 */
[----:B------:R-:W5:Y:S01]  /*1a60*/  @!P5 LDC.64 R22, c[0x0][0x388] ;  /* 0x0000e200ff16db82 */ /* 0x000f620000000a00 */
[----:B------:R-:W-:Y:S02]  /*1a70*/  @!P5 IMAD R5, R5, UR7, RZ ;  /* 0x000000070505dc24 */ /* 0x000fe4000f8e02ff */
[----:B------:R-:W-:Y:S01]  /*1a80*/  @!P3 IMAD R9, R9, UR7, RZ ;  /* 0x000000070909bc24 */ /* 0x000fe2000f8e02ff */
[----:B------:R-:W5:Y:S01]  /*1a90*/  @!P1 S2R R32, SR_CgaCtaId ;  /* 0x0000000000209919 */ /* 0x000f620000008800 */
[--C-:B------:R-:W-:Y:S01]  /*1aa0*/  @!P1 IMAD R30, R29, 0x48, R2.reuse ;  /* 0x000000481d1e9824 */ /* 0x100fe200078e0202 */
[----:B------:R-:W-:Y:S02]  /*1ab0*/  @!P1 MOV R25, 0x400 ;  /* 0x0000040000199802 */ /* 0x000fe40000000f00 */
[----:B------:R-:W5:Y:S01]  /*1ac0*/  @!P0 S2R R34, SR_CgaCtaId ;  /* 0x0000000000228919 */ /* 0x000f620000008800 */
[----:B--2---:R-:W-:Y:S01]  /*1ad0*/  @!P6 LEA R18, R18, R13, 0x18 ;  /* 0x0000000d1212e211 */ /* 0x004fe200078ec0ff */
[----:B------:R-:W-:Y:S01]  /*1ae0*/  @!P0 IMAD R37, R37, 0x48, R2 ;  /* 0x0000004825258824 */ /* 0x000fe200078e0202 */
[----:B------:R-:W-:-:S02]  /*1af0*/  @!P5 MOV R2, 0x400 ;  /* 0x000004000002d802 */ /* 0x000fc40000000f00 */
[----:B---3--:R-:W-:Y:S01]  /*1b00*/  @!P2 LEA R14, R14, R11, 0x18 ;  /* 0x0000000b0e0ea211 */ /* 0x008fe200078ec0ff */
[----:B------:R-:W-:Y:S01]  /*1b10*/  @!P6 IMAD R19, R19, 0x2, R18 ;  /* 0x000000021313e824 */ /* 0x000fe200078e0212 */
[----:B------:R-:W-:-:S03]  /*1b20*/  @!P4 MOV R11, 0x400 ;  /* 0x00000400000bc802 */ /* 0x000fc60000000f00 */
[----:B------:R-:W-:Y:S01]  /*1b30*/  @!P2 IMAD R47, R47, 0x2, R14 ;  /* 0x000000022f2fa824 */ /* 0x000fe200078e020e */
[----:B----4-:R-:W-:Y:S02]  /*1b40*/  @!P4 LEA R13, R26, R11, 0x18 ;  /* 0x0000000b1a0dc211 */ /* 0x010fe400078ec0ff */
[----:B------:R-:W-:Y:S02]  /*1b50*/  @!P6 SHF.R.S32.HI R11, RZ, 0x1f, R3 ;  /* 0x0000001fff0be819 */ /* 0x000fe40000011403 */
[----:B------:R2:W-:Y:S01]  /*1b60*/  @!P2 LDGSTS.E.128 [R47+0x4e80], desc[UR8][R6.64] ;  /* 0x04e80000062fafae */ /* 0x0005e2000b9a1808 */
[C---:B------:R-:W-:Y:S02]  /*1b70*/  @!P6 IADD3 R3, P2, PT, R4.reuse, R3, RZ ;  /* 0x000000030403e210 */ /* 0x040fe40007f5e0ff */
[----:B-1----:R-:W-:Y:S02]  /*1b80*/  @!P5 LEA R20, R15, R2, 0x18 ;  /* 0x000000020f14d211 */ /* 0x002fe400078ec0ff */
[----:B------:R-:W-:-:S02]  /*1b90*/  @!P6 LEA.HI.X.SX32 R14, R4, R11, 0x1, P2 ;  /* 0x0000000b040ee211 */ /* 0x000fc400010f0eff */
[----:B-----5:R-:W-:Y:S01]  /*1ba0*/  @!P6 LEA R2, P2, R3, R16, 0x1 ;  /* 0x000000100302e211 */ /* 0x020fe200078408ff */
[----:B------:R-:W-:Y:S01]  /*1bb0*/  @!P5 IMAD R21, R21, 0x2, R20 ;  /* 0x000000021515d824 */ /* 0x000fe200078e0214 */
[----:B------:R-:W-:Y:S02]  /*1bc0*/  @!P3 MOV R15, 0x400 ;  /* 0x00000400000fb802 */ /* 0x000fe40000000f00 */
[----:B------:R-:W-:Y:S02]  /*1bd0*/  @!P6 LEA.HI.X R3, R3, R17, R14, 0x1, P2 ;  /* 0x000000110303e211 */ /* 0x000fe400010f0c0e */
[----:B--2---:R-:W-:Y:S01]  /*1be0*/  @!P5 SHF.R.S32.HI R7, RZ, 0x1f, R5 ;  /* 0x0000001fff07d819 */ /* 0x004fe20000011405 */
[----:B------:R-:W1:Y:S01]  /*1bf0*/  @!P4 LDC.64 R16, c[0x0][0x388] ;  /* 0x0000e200ff10cb82 */ /* 0x000e620000000a00 */
[----:B------:R-:W-:Y:S01]  /*1c00*/  @!P5 IADD3 R5, P2, PT, R4, R5, RZ ;  /* 0x000000050405d210 */ /* 0x000fe20007f5e0ff */
[----:B------:R2:W-:Y:S01]  /*1c10*/  @!P6 LDGSTS.E.128 [R19+0x4e80], desc[UR8][R2.64] ;  /* 0x04e800000213efae */ /* 0x0005e2000b9a1808 */
[----:B------:R-:W-:-:S02]  /*1c20*/  @!P3 LEA R26, R28, R15, 0x18 ;  /* 0x0000000f1c1ab211 */ /* 0x000fc400078ec0ff */
[----:B------:R-:W-:Y:S02]  /*1c30*/  @!P5 LEA.HI.X.SX32 R14, R4, R7, 0x1, P2 ;  /* 0x00000007040ed211 */ /* 0x000fe400010f0eff */
[C---:B------:R-:W-:Y:S01]  /*1c40*/  @!P5 LEA R6, P2, R5.reuse, R22, 0x1 ;  /* 0x000000160506d211 */ /* 0x040fe200078408ff */
[----:B------:R-:W3:Y:S01]  /*1c50*/  @!P3 LDC.64 R28, c[0x0][0x388] ;  /* 0x0000e200ff1cbb82 */ /* 0x000ee20000000a00 */
[----:B------:R-:W-:Y:S01]  /*1c60*/  @!P1 LEA R31, R32, R25, 0x18 ;  /* 0x00000019201f9211 */ /* 0x000fe200078ec0ff */
[----:B------:R-:W-:Y:S01]  /*1c70*/  @!P4 IMAD R25, R24, 0x2, R13 ;  /* 0x000000021819c824 */ /* 0x000fe200078e020d */
[----:B------:R-:W-:Y:S01]  /*1c80*/  @!P5 LEA.HI.X R7, R5, R23, R14, 0x1, P2 ;  /* 0x000000170507d211 */ /* 0x000fe200010f0c0e */
[----:B------:R-:W-:Y:S01]  /*1c90*/  @!P4 IMAD R5, R8, UR7, RZ ;  /* 0x000000070805cc24 */ /* 0x000fe2000f8e02ff */
[----:B------:R-:W-:Y:S01]  /*1ca0*/  @!P0 MOV R11, 0x400 ;  /* 0x00000400000b8802 */ /* 0x000fe20000000f00 */
[----:B------:R-:W-:Y:S01]  /*1cb0*/  @!P0 IMAD R13, R12, UR7, RZ ;  /* 0x000000070c0d8c24 */ /* 0x000fe2000f8e02ff */
[----:B------:R-:W-:Y:S01]  /*1cc0*/  @!P3 IADD3 R8, P2, PT, R4, R9, RZ ;  /* 0x000000090408b210 */ /* 0x000fe20007f5e0ff */
[----:B------:R-:W4:Y:S01]  /*1cd0*/  @!P1 LDC.64 R22, c[0x0][0x388] ;  /* 0x0000e200ff169b82 */ /* 0x000f220000000a00 */
[----:B------:R-:W-:Y:S01]  /*1ce0*/  @!P0 LEA R34, R34, R11, 0x18 ;  /* 0x0000000b22228211 */ /* 0x000fe200078ec0ff */
[----:B------:R-:W-:Y:S01]  /*1cf0*/  @!P1 IMAD R11, R10, UR7, RZ ;  /* 0x000000070a0b9c24 */ /* 0x000fe2000f8e02ff */
[----:B------:R-:W-:Y:S01]  /*1d00*/  @!P4 SHF.R.S32.HI R15, RZ, 0x1f, R5 ;  /* 0x0000001fff0fc819 */ /* 0x000fe20000011405 */
[----:B------:R3:W-:Y:S01]  /*1d10*/  @!P5 LDGSTS.E.128 [R21+0x4e80], desc[UR8][R6.64] ;  /* 0x04e800000615dfae */ /* 0x0007e2000b9a1808 */
[----:B------:R-:W-:Y:S01]  /*1d20*/  @!P4 IADD3 R14, P6, PT, R4, R5, RZ ;  /* 0x00000005040ec210 */ /* 0x000fe20007fde0ff */
[----:B------:R-:W-:Y:S01]  /*1d30*/  @!P3 IMAD R27, R27, 0x2, R26 ;  /* 0x000000021b1bb824 */ /* 0x000fe200078e021a */
[----:B------:R-:W-:Y:S01]  /*1d40*/  @!P3 SHF.R.S32.HI R5, RZ, 0x1f, R9 ;  /* 0x0000001fff05b819 */ /* 0x000fe20000011409 */
[----:B------:R-:W5:Y:S01]  /*1d50*/  @!P0 LDC.64 R32, c[0x0][0x388] ;  /* 0x0000e200ff208b82 */ /* 0x000f620000000a00 */
[----:B--2---:R-:W-:Y:S01]  /*1d60*/  @!P1 SHF.R.S32.HI R3, RZ, 0x1f, R11 ;  /* 0x0000001fff039819 */ /* 0x004fe2000001140b */
[----:B------:R-:W-:Y:S01]  /*1d70*/  @!P1 IMAD R31, R30, 0x2, R31 ;  /* 0x000000021e1f9824 */ /* 0x000fe200078e021f */
[----:B------:R-:W-:Y:S01]  /*1d80*/  @!P1 IADD3 R11, P5, PT, R4, R11, RZ ;  /* 0x0000000b040b9210 */ /* 0x000fe20007fbe0ff */
[----:B------:R-:W-:Y:S01]  /*1d90*/  @!P0 IMAD R37, R37, 0x2, R34 ;  /* 0x0000000225258824 */ /* 0x000fe200078e0222 */
[----:B------:R-:W-:-:S02]  /*1da0*/  @!P0 SHF.R.S32.HI R9, RZ, 0x1f, R13 ;  /* 0x0000001fff098819 */ /* 0x000fc4000001140d */
[C---:B------:R-:W-:Y:S02]  /*1db0*/  @!P4 LEA.HI.X.SX32 R15, R4.reuse, R15, 0x1, P6 ;  /* 0x0000000f040fc211 */ /* 0x040fe400030f0eff */
[C---:B------:R-:W-:Y:S02]  /*1dc0*/  @!P3 LEA.HI.X.SX32 R5, R4.reuse, R5, 0x1, P2 ;  /* 0x000000050405b211 */ /* 0x040fe400010f0eff */
[C---:B------:R-:W-:Y:S02]  /*1dd0*/  @!P0 IADD3 R13, P6, PT, R4.reuse, R13, RZ ;  /* 0x0000000d040d8210 */ /* 0x040fe40007fde0ff */
[----:B------:R-:W-:Y:S02]  /*1de0*/  @!P1 LEA.HI.X.SX32 R12, R4, R3, 0x1, P5 ;  /* 0x00000003040c9211 */ /* 0x000fe400028f0eff */
[----:B-1----:R-:W-:Y:S02]  /*1df0*/  @!P4 LEA R2, P2, R14, R16, 0x1 ;  /* 0x000000100e02c211 */ /* 0x002fe400078408ff */
[----:B---3--:R-:W-:-:S02]  /*1e00*/  @!P3 LEA R6, P5, R8, R28, 0x1 ;  /* 0x0000001c0806b211 */ /* 0x008fc400078a08ff */
[----:B------:R-:W-:Y:S02]  /*1e10*/  @!P0 LEA.HI.X.SX32 R10, R4, R9, 0x1, P6 ;  /* 0x00000009040a8211 */ /* 0x000fe400030f0eff */
[----:B------:R-:W-:Y:S02]  /*1e20*/  @!P4 LEA.HI.X R3, R14, R17, R15, 0x1, P2 ;  /* 0x000000110e03c211 */ /* 0x000fe400010f0c0f */
[----:B------:R-:W-:Y:S02]  /*1e30*/  @!P3 LEA.HI.X R7, R8, R29, R5, 0x1, P5 ;  /* 0x0000001d0807b211 */ /* 0x000fe400028f0c05 */
[----:B----4-:R-:W-:Y:S01]  /*1e40*/  @!P1 LEA R4, P2, R11, R22, 0x1 ;  /* 0x000000160b049211 */ /* 0x010fe200078408ff */
[----:B------:R1:W-:Y:S01]  /*1e50*/  @!P4 LDGSTS.E.128 [R25+0x4e80], desc[UR8][R2.64] ;  /* 0x04e800000219cfae */ /* 0x0003e2000b9a1808 */
[----:B-----5:R-:W-:Y:S02]  /*1e60*/  @!P0 LEA R8, P5, R13, R32, 0x1 ;  /* 0x000000200d088211 */ /* 0x020fe400078a08ff */
[----:B------:R-:W-:Y:S01]  /*1e70*/  @!P1 LEA.HI.X R5, R11, R23, R12, 0x1, P2 ;  /* 0x000000170b059211 */ /* 0x000fe200010f0c0c */
[----:B------:R1:W-:Y:S01]  /*1e80*/  @!P3 LDGSTS.E.128 [R27+0x4e80], desc[UR8][R6.64] ;  /* 0x04e80000061bbfae */ /* 0x0003e2000b9a1808 */
[----:B------:R-:W-:-:S03]  /*1e90*/  @!P0 LEA.HI.X R9, R13, R33, R10, 0x1, P5 ;  /* 0x000000210d098211 */ /* 0x000fc600028f0c0a */
[----:B------:R1:W-:Y:S04]  /*1ea0*/  @!P1 LDGSTS.E.128 [R31+0x4e80], desc[UR8][R4.64] ;  /* 0x04e80000041f9fae */ /* 0x0003e8000b9a1808 */
[----:B------:R1:W-:Y:S04]  /*1eb0*/  @!P0 LDGSTS.E.128 [R37+0x4e80], desc[UR8][R8.64] ;  /* 0x04e8000008258fae */ /* 0x0003e8000b9a1808 */
[----:B------:R-:W0:Y:S02]  /*1ec0*/  LDGDEPBAR ;  /* 0x00000000000079af */ /* 0x000e240000000000 */
.L_x_3:
[----:B------:R-:W-:-:S04]  /*1ed0*/  DEPBAR.LE SB0, 0x1 ;  /* 0x000080400000791a */ /* 0x000fc80000000000 */
.L_x_1:
[----:B------:R-:W-:Y:S05]  /*1ee0*/  BSYNC.RECONVERGENT B0 ;  /* 0x0000000000007941 */ /* 0x000fea0003800200 */
.L_x_0:
[----:B------:R-:W2:Y:S01]  /*1ef0*/  LDCU UR10, c[0x0][0x3a0] ;  /* 0x00007400ff0a77ac */ /* 0x000ea20008000800 */
[----:B------:R-:W-:Y:S01]  /*1f00*/  IMAD.MOV.U32 R90, RZ, RZ, RZ ;  /* 0x000000ffff5a7224 */ /* 0x000fe200078e00ff */
[----:B------:R-:W-:Y:S02]  /*1f10*/  CS2R R88, SRZ ;  /* 0x0000000000587805 */ /* 0x000fe4000001ff00 */
[----:B------:R-:W-:Y:S02]  /*1f20*/  CS2R R86, SRZ ;  /* 0x0000000000567805 */ /* 0x000fe4000001ff00 */
[----:B------:R-:W-:Y:S02]  /*1f30*/  CS2R R84, SRZ ;  /* 0x0000000000547805 */ /* 0x000fe4000001ff00 */
[----:B------:R-:W-:Y:S02]  /*1f40*/  CS2R R82, SRZ ;  /* 0x0000000000527805 */ /* 0x000fe4000001ff00 */
[----:B------:R-:W-:-:S02]  /*1f50*/  CS2R R80, SRZ ;  /* 0x0000000000507805 */ /* 0x000fc4000001ff00 */
[----:B------:R-:W-:Y:S02]  /*1f60*/  CS2R R78, SRZ ;  /* 0x00000000004e7805 */ /* 0x000fe4000001ff00 */
[----:B------:R-:W-:Y:S01]  /*1f70*/  CS2R R76, SRZ ;  /* 0x00000000004c7805 */ /* 0x000fe2000001ff00 */
[----:B--2---:R-:W-:Y:S02]  /*1f80*/  UISETP.GE.AND UP0, UPT, UR10, 0x1, UPT ;  /* 0x000000010a00788c */ /* 0x004fe4000bf06270 */
[----:B------:R-:W-:-:S04]  /*1f90*/  UIADD3 UR5, UPT, UPT, UR10, 0x1f, URZ ;  /* 0x0000001f0a057890 */ /* 0x000fc8000fffe0ff */
[----:B------:R-:W-:-:S04]  /*1fa0*/  USHF.R.S32.HI UR6, URZ, 0x1f, UR5 ;  /* 0x0000001fff067899 */ /* 0x000fc80008011405 */
[----:B------:R-:W-:Y:S01]  /*1fb0*/  ULEA.HI UR6, UR6, UR5, URZ, 0x5 ;  /* 0x0000000506067291 */ /* 0x000fe2000f8f28ff */
[----:B------:R-:W-:Y:S06]  /*1fc0*/  BAR.SYNC.DEFER_BLOCKING 0x0 ;  /* 0x0000000000007b1d */ /* 0x000fec0000010000 */
[----:B------:R-:W-:Y:S05]  /*1fd0*/  BRA.U !UP0, `(.L_x_4) ;  /* 0x0000001508987547 */ /* 0x000fea000b800000 */
[----:B------:R-:W-:Y:S01]  /*1fe0*/  USHF.R.S32.HI UR7, URZ, 0x5, UR6 ;  /* 0x00000005ff077899 */ /* 0x000fe20008011406 */
[----:B------:R-:W2:Y:S01]  /*1ff0*/  S2UR UR6, SR_CgaCtaId ;  /* 0x00000000000679c3 */ /* 0x000ea20000008800 */
[----:B------:R-:W3:Y:S01]  /*2000*/  LDCU UR11, c[0x0][0x39c] ;  /* 0x00007380ff0b77ac */ /* 0x000ee20008000800 */
[C---:B-1--4-:R-:W-:Y:S01]  /*2010*/  VIADD R7, R0.reuse, 0x40 ;  /* 0x0000004000077836 */ /* 0x052fe20000000000 */
[C---:B------:R-:W-:Y:S01]  /*2020*/  LOP3.LUT R9, R0.reuse, 0x80, RZ, 0xfc, !PT ;  /* 0x0000008000097812 */ /* 0x040fe200078efcff */
[C---:B------:R-:W-:Y:S01]  /*2030*/  VIADD R8, R0.reuse, 0x60 ;  /* 0x0000006000087836 */ /* 0x040fe20000000000 */
[----:B------:R-:W-:Y:S01]  /*2040*/  SHF.R.U32.HI R14, RZ, 0x2, R0 ;  /* 0x00000002ff0e7819 */ /* 0x000fe20000011600 */
[C---:B------:R-:W-:Y:S01]  /*2050*/  VIADD R10, R0.reuse, 0xa0 ;  /* 0x000000a0000a7836 */ /* 0x040fe20000000000 */
[----:B------:R-:W-:Y:S01]  /*2060*/  SHF.R.U32.HI R66, RZ, 0x2, R7 ;  /* 0x00000002ff427819 */ /* 0x000fe20000011607 */
[----:B------:R-:W1:Y:S01]  /*2070*/  LDC R5, c[0x0][0x39c] ;  /* 0x0000e700ff057b82 */ /* 0x000e620000000800 */
[C---:B------:R-:W-:Y:S01]  /*2080*/  VIADD R11, R0.reuse, 0xc0 ;  /* 0x000000c0000b7836 */ /* 0x040fe20000000000 */
[----:B------:R-:W-:Y:S01]  /*2090*/  SHF.R.U32.HI R64, RZ, 0x2, R8 ;  /* 0x00000002ff407819 */ /* 0x000fe20000011608 */
[C---:B------:R-:W-:Y:S01]  /*20a0*/  VIADD R12, R0.reuse, 0xe0 ;  /* 0x000000e0000c7836 */ /* 0x040fe20000000000 */
[----:B------:R-:W-:Y:S01]  /*20b0*/  SHF.R.U32.HI R22, RZ, 0x2, R9 ;  /* 0x00000002ff167819 */ /* 0x000fe20000011609 */
[C---:B------:R-:W-:Y:S01]  /*20c0*/  VIADD R6, R0.reuse, 0x20 ;  /* 0x0000002000067836 */ /* 0x040fe20000000000 */
[----:B------:R-:W-:Y:S01]  /*20d0*/  SHF.R.U32.HI R20, RZ, 0x2, R10 ;  /* 0x00000002ff147819 */ /* 0x000fe2000001160a */
[----:B------:R-:W-:Y:S01]  /*20e0*/  IMAD.SHL.U32 R15, R0, 0x8, RZ ;  /* 0x00000008000f7824 */ /* 0x000fe200078e00ff */
[----:B------:R-:W-:Y:S01]  /*20f0*/  SHF.R.U32.HI R18, RZ, 0x2, R11 ;  /* 0x00000002ff127819 */ /* 0x000fe2000001160b */
[----:B------:R-:W-:Y:S01]  /*2100*/  IMAD.MOV.U32 R68, RZ, RZ, 0x50 ;  /* 0x00000050ff447424 */ /* 0x000fe200078e00ff */
[----:B------:R-:W-:Y:S01]  /*2110*/  SHF.R.U32.HI R17, RZ, 0x2, R12 ;  /* 0x00000002ff117819 */ /* 0x000fe2000001160c */
[----:B------:R-:W-:Y:S01]  /*2120*/  UMOV UR5, 0x400 ;  /* 0x0000040000057882 */ /* 0x000fe20000000000 */
[----:B------:R-:W-:Y:S01]  /*2130*/  SHF.R.U32.HI R69, RZ, 0x2, R6 ;  /* 0x00000002ff457819 */ /* 0x000fe20000011606 */
[----:B------:R-:W-:Y:S01]  /*2140*/  IMAD.IADD R13, R109, 0x1, R14 ;  /* 0x000000016d0d7824 */ /* 0x000fe200078e020e */
[----:B------:R-:W-:Y:S01]  /*2150*/  LOP3.LUT R70, R15, 0x38, RZ, 0xc0, !PT ;  /* 0x000000380f467812 */ /* 0x000fe200078ec0ff */
[C---:B------:R-:W-:Y:S01]  /*2160*/  IMAD.IADD R19, R109.reuse, 0x1, R18 ;  /* 0x000000016d137824 */ /* 0x040fe200078e0212 */
[----:B------:R-:W-:Y:S01]  /*2170*/  SHF.R.U32.HI R2, RZ, 0x3, R0 ;  /* 0x00000003ff027819 */ /* 0x000fe20000011600 */
[C---:B------:R-:W-:Y:S01]  /*2180*/  IMAD.IADD R21, R109.reuse, 0x1, R20 ;  /* 0x000000016d157824 */ /* 0x040fe200078e0214 */
[----:B------:R-:W-:Y:S01]  /*2190*/  SHF.R.U32.HI R6, RZ, 0x3, R6 ;  /* 0x00000003ff067819 */ /* 0x000fe20000011606 */
[C---:B------:R-:W-:Y:S01]  /*21a0*/  IMAD.IADD R23, R109.reuse, 0x1, R22 ;  /* 0x000000016d177824 */ /* 0x040fe200078e0216 */
[----:B------:R-:W-:Y:S01]  /*21b0*/  SHF.R.U32.HI R7, RZ, 0x3, R7 ;  /* 0x00000003ff077819 */ /* 0x000fe20000011607 */
[C---:B------:R-:W-:Y:S01]  /*21c0*/  IMAD.IADD R65, R109.reuse, 0x1, R64 ;  /* 0x000000016d417824 */ /* 0x040fe200078e0240 */
[----:B------:R-:W-:Y:S01]  /*21d0*/  SHF.R.U32.HI R8, RZ, 0x3, R8 ;  /* 0x00000003ff087819 */ /* 0x000fe20000011608 */
[----:B------:R-:W-:Y:S01]  /*21e0*/  IMAD.IADD R67, R109, 0x1, R66 ;  /* 0x000000016d437824 */ /* 0x000fe200078e0242 */
[----:B------:R-:W-:Y:S01]  /*21f0*/  SHF.R.U32.HI R9, RZ, 0x3, R9 ;  /* 0x00000003ff097819 */ /* 0x000fe20000011609 */
[----:B--2---:R-:W-:Y:S01]  /*2200*/  ULEA UR6, UR6, UR5, 0x18 ;  /* 0x0000000506067291 */ /* 0x004fe2000f8ec0ff */
[----:B------:R-:W-:Y:S01]  /*2210*/  SHF.R.U32.HI R10, RZ, 0x3, R10 ;  /* 0x00000003ff0a7819 */ /* 0x000fe2000001160a */
[-C--:B------:R-:W-:Y:S01]  /*2220*/  IMAD R14, R14, R68.reuse, 0x2880 ;  /* 0x000028800e0e7424 */ /* 0x080fe200078e0244 */
[----:B------:R-:W-:Y:S01]  /*2230*/  SHF.R.U32.HI R11, RZ, 0x3, R11 ;  /* 0x00000003ff0b7819 */ /* 0x000fe2000001160b */
[-C--:B------:R-:W-:Y:S01]  /*2240*/  IMAD R18, R18, R68.reuse, 0x2880 ;  /* 0x0000288012127424 */ /* 0x080fe200078e0244 */
[----:B------:R-:W-:Y:S01]  /*2250*/  SHF.R.U32.HI R12, RZ, 0x3, R12 ;  /* 0x00000003ff0c7819 */ /* 0x000fe2000001160c */
[-C--:B------:R-:W-:Y:S01]  /*2260*/  IMAD R20, R20, R68.reuse, 0x2880 ;  /* 0x0000288014147424 */ /* 0x080fe200078e0244 */
[----:B------:R-:W-:Y:S01]  /*2270*/  LOP3.LUT R16, R15, 0x18, RZ, 0xc0, !PT ;  /* 0x000000180f107812 */ /* 0x000fe200078ec0ff */
[----:B------:R-:W-:Y:S01]  /*2280*/  IMAD.IADD R15, R109, 0x1, R17 ;  /* 0x000000016d0f7824 */ /* 0x000fe200078e0211 */
[----:B------:R-:W-:Y:S01]  /*2290*/  UISETP.LT.AND UP0, UPT, UR7, 0x1, UPT ;  /* 0x000000010700788c */ /* 0x000fe2000bf01270 */
[-C--:B------:R-:W-:Y:S01]  /*22a0*/  IMAD R17, R17, R68.reuse, 0x2880 ;  /* 0x0000288011117424 */ /* 0x080fe200078e0244 */
[----:B------:R-:W-:Y:S01]  /*22b0*/  LOP3.LUT R72, R2, 0x40, RZ, 0xfc, !PT ;  /* 0x0000004002487812 */ /* 0x000fe200078efcff */
[-C--:B------:R-:W-:Y:S01]  /*22c0*/  IMAD R22, R22, R68.reuse, 0x2880 ;  /* 0x0000288016167424 */ /* 0x080fe200078e0244 */
[----:B------:R-:W-:Y:S01]  /*22d0*/  LOP3.LUT R92, R6, 0x40, RZ, 0xfc, !PT ;  /* 0x00000040065c7812 */ /* 0x000fe200078efcff */
[-C--:B------:R-:W-:Y:S01]  /*22e0*/  IMAD R64, R64, R68.reuse, 0x2880 ;  /* 0x0000288040407424 */ /* 0x080fe200078e0244 */
[----:B------:R-:W-:Y:S01]  /*22f0*/  LOP3.LUT R93, R7, 0x40, RZ, 0xfc, !PT ;  /* 0x00000040075d7812 */ /* 0x000fe200078efcff */
[-C--:B------:R-:W-:Y:S01]  /*2300*/  IMAD R66, R66, R68.reuse, 0x2880 ;  /* 0x0000288042427424 */ /* 0x080fe200078e0244 */
[----:B------:R-:W-:Y:S01]  /*2310*/  LOP3.LUT R94, R8, 0x40, RZ, 0xfc, !PT ;  /* 0x00000040085e7812 */ /* 0x000fe200078efcff */
[----:B------:R-:W-:Y:S01]  /*2320*/  IMAD R68, R69, R68, 0x2880 ;  /* 0x0000288045447424 */ /* 0x000fe200078e0244 */
[----:B------:R-:W-:Y:S01]  /*2330*/  LOP3.LUT R95, R9, 0x40, RZ, 0xfc, !PT ;  /* 0x00000040095f7812 */ /* 0x000fe200078efcff */
[----:B------:R-:W-:Y:S01]  /*2340*/  VIADD R70, R70, UR4 ;  /* 0x0000000446467c36 */ /* 0x000fe20008000000 */
[----:B------:R-:W-:Y:S01]  /*2350*/  LOP3.LUT R96, R10, 0x40, RZ, 0xfc, !PT ;  /* 0x000000400a607812 */ /* 0x000fe200078efcff */
[----:B------:R-:W-:Y:S01]  /*2360*/  IMAD.MOV.U32 R107, RZ, RZ, 0x690 ;  /* 0x00000690ff6b7424 */ /* 0x000fe200078e00ff */
[----:B------:R-:W-:Y:S01]  /*2370*/  LOP3.LUT R97, R11, 0x40, RZ, 0xfc, !PT ;  /* 0x000000400b617812 */ /* 0x000fe200078efcff */
[----:B------:R-:W-:Y:S01]  /*2380*/  IMAD.MOV.U32 R25, RZ, RZ, 0x90 ;  /* 0x00000090ff197424 */ /* 0x000fe200078e00ff */
[----:B------:R-:W-:Y:S01]  /*2390*/  LOP3.LUT R98, R12, 0x40, RZ, 0xfc, !PT ;  /* 0x000000400c627812 */ /* 0x000fe200078efcff */
[----:B------:R-:W-:Y:S01]  /*23a0*/  IMAD.IADD R69, R109, 0x1, R69 ;  /* 0x000000016d457824 */ /* 0x000fe200078e0245 */
[C---:B------:R-:W-:Y:S01]  /*23b0*/  LOP3.LUT R71, R0.reuse, 0x7, RZ, 0xc0, !PT ;  /* 0x0000000700477812 */ /* 0x040fe200078ec0ff */
[----:B------:R-:W-:Y:S01]  /*23c0*/  USEL UR5, UR7, 0x1, !UP0 ;  /* 0x0000000107057887 */ /* 0x000fe2000c000000 */
[----:B------:R-:W-:Y:S01]  /*23d0*/  LOP3.LUT R73, R0, 0x3, RZ, 0xc0, !PT ;  /* 0x0000000300497812 */ /* 0x000fe200078ec0ff */
[----:B------:R-:W-:Y:S01]  /*23e0*/  IMAD.MOV.U32 R3, RZ, RZ, RZ ;  /* 0x000000ffff037224 */ /* 0x000fe200078e00ff */
[----:B------:R-:W-:Y:S01]  /*23f0*/  CS2R R88, SRZ ;  /* 0x0000000000587805 */ /* 0x000fe2000001ff00 */
[----:B------:R-:W-:Y:S01]  /*2400*/  IMAD.MOV.U32 R4, RZ, RZ, 0x2 ;  /* 0x00000002ff047424 */ /* 0x000fe200078e00ff */
[----:B------:R-:W-:Y:S01]  /*2410*/  CS2R R86, SRZ ;  /* 0x0000000000567805 */ /* 0x000fe2000001ff00 */
[----:B------:R-:W-:Y:S01]  /*2420*/  IMAD.MOV.U32 R90, RZ, RZ, RZ ;  /* 0x000000ffff5a7224 */ /* 0x000fe200078e00ff */
[----:B------:R-:W-:-:S02]  /*2430*/  CS2R R84, SRZ ;  /* 0x0000000000547805 */ /* 0x000fc4000001ff00 */
[----:B------:R-:W-:Y:S02]  /*2440*/  CS2R R82, SRZ ;  /* 0x0000000000527805 */ /* 0x000fe4000001ff00 */
[----:B------:R-:W-:Y:S02]  /*2450*/  CS2R R80, SRZ ;  /* 0x0000000000507805 */ /* 0x000fe4000001ff00 */
[----:B------:R-:W-:Y:S02]  /*2460*/  CS2R R78, SRZ ;  /* 0x00000000004e7805 */ /* 0x000fe4000001ff00 */
[----:B------:R-:W-:Y:S01]  /*2470*/  CS2R R76, SRZ ;  /* 0x00000000004c7805 */ /* 0x000fe2000001ff00 */
[----:B------:R-:W-:Y:S01]  /*2480*/  IMAD R107, R124, R107, -0x610 ;  /* 0xfffff9f07c6b7424 */ /* 0x000fe200078e026b */
[----:B------:R-:W-:Y:S01]  /*2490*/  LEA R71, R71, UR6, 0x4 ;  /* 0x0000000647477c11 */ /* 0x000fe2000f8e20ff */
[-C--:B------:R-:W-:Y:S01]  /*24a0*/  IMAD R122, R2, R25.reuse, 0x6080 ;  /* 0x00006080027a7424 */ /* 0x080fe200078e0219 */
[----:B------:R-:W-:Y:S01]  /*24b0*/  LEA R73, R73, UR6, 0x4 ;  /* 0x0000000649497c11 */ /* 0x000fe2000f8e20ff */
[-C--:B------:R-:W-:Y:S01]  /*24c0*/  IMAD R120, R6, R25.reuse, 0x6080 ;  /* 0x0000608006787424 */ /* 0x080fe200078e0219 */
[----:B------:R-:W-:Y:S01]  /*24d0*/  SHF.R.S32.HI R99, RZ, 0x1f, R70 ;  /* 0x0000001fff637819 */ /* 0x000fe20000011446 */
[-C--:B------:R-:W-:Y:S01]  /*24e0*/  IMAD R118, R7, R25.reuse, 0x6080 ;  /* 0x0000608007767424 */ /* 0x080fe200078e0219 */
[----:B------:R-:W2:Y:S01]  /*24f0*/  LDCU UR14, c[0x0][0x39c] ;  /* 0x00007380ff0e77ac */ /* 0x000ea20008000800 */
[----:B------:R-:W-:-:S02]  /*2500*/  IMAD R116, R8, R25, 0x6080 ;  /* 0x0000608008747424 */ /* 0x000fc400078e0219 */
[-C--:B------:R-:W-:Y:S01]  /*2510*/  IMAD R114, R9, R25.reuse, 0x6080 ;  /* 0x0000608009727424 */ /* 0x080fe200078e0219 */
[----:B------:R-:W4:Y:S01]  /*2520*/  LDCU UR12, c[0x0][0x3a0] ;  /* 0x00007400ff0c77ac */ /* 0x000f220008000800 */
[-C--:B------:R-:W-:Y:S02]  /*2530*/  IMAD R112, R10, R25.reuse, 0x6080 ;  /* 0x000060800a707424 */ /* 0x080fe400078e0219 */
[-C--:B------:R-:W-:Y:S01]  /*2540*/  IMAD R110, R11, R25.reuse, 0x6080 ;  /* 0x000060800b6e7424 */ /* 0x080fe200078e0219 */
[----:B------:R-:W5:Y:S01]  /*2550*/  LDCU UR13, c[0x0][0x398] ;  /* 0x00007300ff0d77ac */ /* 0x000f620008000800 */
[----:B------:R-:W-:Y:S02]  /*2560*/  IMAD R108, R12, R25, 0x6080 ;  /* 0x000060800c6c7424 */ /* 0x000fe400078e0219 */
[----:B---3--:R-:W-:Y:S01]  /*2570*/  IMAD R72, R72, UR11, RZ ;  /* 0x0000000b48487c24 */ /* 0x008fe2000f8e02ff */
[----:B------:R-:W-:Y:S01]  /*2580*/  UIADD3 UR5, UPT, UPT, -UR5, URZ, URZ ;  /* 0x000000ff05057290 */ /* 0x000fe2000fffe1ff */
[----:B------:R-:W-:-:S02]  /*2590*/  IMAD R74, R13, UR10, R16 ;  /* 0x0000000a0d4a7c24 */ /* 0x000fc4000f8e0210 */
[----:B------:R-:W-:Y:S02]  /*25a0*/  IMAD.U32 R75, RZ, RZ, UR6 ;  /* 0x00000006ff4b7e24 */ /* 0x000fe4000f8e00ff */
[----:B------:R-:W-:Y:S02]  /*25b0*/  IMAD R92, R92, UR11, RZ ;  /* 0x0000000b5c5c7c24 */ /* 0x000fe4000f8e02ff */
[----:B------:R-:W-:Y:S02]  /*25c0*/  IMAD R93, R93, UR11, RZ ;  /* 0x0000000b5d5d7c24 */ /* 0x000fe4000f8e02ff */
[----:B------:R-:W-:Y:S02]  /*25d0*/  IMAD R94, R94, UR11, RZ ;  /* 0x0000000b5e5e7c24 */ /* 0x000fe4000f8e02ff */
[----:B------:R-:W-:Y:S02]  /*25e0*/  IMAD R95, R95, UR11, RZ ;  /* 0x0000000b5f5f7c24 */ /* 0x000fe4000f8e02ff */
[----:B------:R-:W-:-:S02]  /*25f0*/  IMAD R96, R96, UR11, RZ ;  /* 0x0000000b60607c24 */ /* 0x000fc4000f8e02ff */
[----:B------:R-:W-:Y:S02]  /*2600*/  IMAD R97, R97, UR11, RZ ;  /* 0x0000000b61617c24 */ /* 0x000fe4000f8e02ff */
[----:B------:R-:W-:Y:S02]  /*2610*/  IMAD R98, R98, UR11, RZ ;  /* 0x0000000b62627c24 */ /* 0x000fe4000f8e02ff */
[--C-:B------:R-:W-:Y:S02]  /*2620*/  IMAD R100, R15, UR10, R16.reuse ;  /* 0x0000000a0f647c24 */ /* 0x100fe4000f8e0210 */
[--C-:B------:R-:W-:Y:S02]  /*2630*/  IMAD R101, R19, UR10, R16.reuse ;  /* 0x0000000a13657c24 */ /* 0x100fe4000f8e0210 */
[--C-:B------:R-:W-:Y:S02]  /*2640*/  IMAD R102, R21, UR10, R16.reuse ;  /* 0x0000000a15667c24 */ /* 0x100fe4000f8e0210 */
[----:B------:R-:W-:-:S02]  /*2650*/  IMAD R103, R23, UR10, R16 ;  /* 0x0000000a17677c24 */ /* 0x000fc4000f8e0210 */
[--C-:B------:R-:W-:Y:S02]  /*2660*/  IMAD R104, R65, UR10, R16.reuse ;  /* 0x0000000a41687c24 */ /* 0x100fe4000f8e0210 */
[--C-:B------:R-:W-:Y:S02]  /*2670*/  IMAD R105, R67, UR10, R16.reuse ;  /* 0x0000000a43697c24 */ /* 0x100fe4000f8e0210 */
[----:B-12-45:R-:W-:-:S07]  /*2680*/  IMAD R106, R69, UR10, R16 ;  /* 0x0000000a456a7c24 */ /* 0x036fce000f8e0210 */
.L_x_8:
[----:B------:R-:W-:Y:S01]  /*2690*/  ISETP.GE.U32.AND P0, PT, R0, 0x20, PT ;  /* 0x000000200000780c */ /* 0x000fe20003f06070 */
[----:B------:R-:W-:-:S05]  /*26a0*/  IMAD.HI.U32 R36, R4, -0x55555555, RZ ;  /* 0xaaaaaaab04247827 */ /* 0x000fca00078e00ff */
[----:B------:R-:W-:-:S07]  /*26b0*/  SHF.R.U32.HI R36, RZ, 0x1, R36 ;  /* 0x00000001ff247819 */ /* 0x000fce0000011624 */
[----:B-1----:R-:W-:Y:S05]  /*26c0*/  @!P0 BRA `(.L_x_5) ;  /* 0x0000000000f88947 */ /* 0x002fea0003800000 */
[----:B------:R-:W1:Y:S01]  /*26d0*/  S2R R26, SR_LANEID ;  /* 0x00000000001a7919 */ /* 0x000e620000000000 */
[----:B------:R-:W-:Y:S05]  /*26e0*/  WARPSYNC.ALL ;  /* 0x0000000000007948 */ /* 0x000fea0003800000 */
[--C-:B-1----:R-:W-:Y:S02]  /*26f0*/  SHF.R.U32.HI R24, RZ, 0x3, R26.reuse ;  /* 0x00000003ff187819 */ /* 0x102fe4000001161a */
[----:B------:R-:W-:Y:S02]  /*2700*/  LOP3.LUT R25, R26, 0x7, RZ, 0xc0, !PT ;  /* 0x000000071a197812 */ /* 0x000fe400078ec0ff */
[----:B------:R-:W-:Y:S01]  /*2710*/  SHF.R.U32.HI R26, RZ, 0x4, R26 ;  /* 0x00000004ff1a7819 */ /* 0x000fe2000001161a */
[----:B------:R-:W-:-:S02]  /*2720*/  IMAD.SHL.U32 R28, R24, 0x8, RZ ;  /* 0x00000008181c7824 */ /* 0x000fc400078e00ff */
[----:B------:R-:W-:-:S03]  /*2730*/  IMAD.HI.U32 R24, R3, -0x55555555, RZ ;  /* 0xaaaaaaab03187827 */ /* 0x000fc600078e00ff */
[----:B------:R-:W-:Y:S01]  /*2740*/  LOP3.LUT R27, R28, 0x8, R25, 0xe2, !PT ;  /* 0x000000081c1b7812 */ /* 0x000fe200078ee219 */
[----:B------:R-:W-:Y:S01]  /*2750*/  VIADD R25, R107, UR6 ;  /* 0x000000066b197c36 */ /* 0x000fe20008000000 */
[----:B------:R-:W-:Y:S01]  /*2760*/  SHF.R.U32.HI R24, RZ, 0x1, R24 ;  /* 0x00000001ff187819 */ /* 0x000fe20000011618 */
[----:B------:R-:W-:-:S04]  /*2770*/  IMAD.SHL.U32 R26, R26, 0x8, RZ ;  /* 0x000000081a1a7824 */ /* 0x000fc800078e00ff */
[C---:B------:R-:W-:Y:S02]  /*2780*/  IMAD R44, R24.reuse, -0x3600, R75 ;  /* 0xffffca00182c7824 */ /* 0x040fe400078e024b */
[----:B------:R-:W-:Y:S02]  /*2790*/  IMAD R45, R24, -0x3c00, R25 ;  /* 0xffffc400182d7824 */ /* 0x000fe400078e0219 */
[C-C-:B------:R-:W-:Y:S02]  /*27a0*/  IMAD R46, R27.reuse, 0x28, R26.reuse ;  /* 0x000000281b2e7824 */ /* 0x140fe400078e021a */
[----:B------:R-:W-:Y:S02]  /*27b0*/  IMAD R52, R27, 0x48, R26 ;  /* 0x000000481b347824 */ /* 0x000fe400078e021a */
[C---:B------:R-:W-:Y:S02]  /*27c0*/  VIADD R25, R44.reuse, 0x3c80 ;  /* 0x00003c802c197836 */ /* 0x040fe40000000000 */
[----:B------:R-:W-:-:S02]  /*27d0*/  VIADD R27, R44, 0x3ca0 ;  /* 0x00003ca02c1b7836 */ /* 0x000fc40000000000 */
[C---:B------:R-:W-:Y:S02]  /*27e0*/  VIADD R29, R44.reuse, 0x3cc0 ;  /* 0x00003cc02c1d7836 */ /* 0x040fe40000000000 */
[----:B------:R-:W-:Y:S02]  /*27f0*/  VIADD R33, R44, 0x3ce0 ;  /* 0x00003ce02c217836 */ /* 0x000fe40000000000 */
[----:B------:R-:W-:Y:S02]  /*2800*/  IMAD.U32 R24, R46, 0x2, R45 ;  /* 0x000000022e187824 */ /* 0x000fe400078e002d */
[C---:B------:R-:W-:Y:S02]  /*2810*/  IMAD.U32 R28, R52.reuse, 0x2, R25 ;  /* 0x00000002341c7824 */ /* 0x040fe400078e0019 */
[C---:B------:R-:W-:Y:S02]  /*2820*/  IMAD.U32 R32, R52.reuse, 0x2, R27 ;  /* 0x0000000234207824 */ /* 0x040fe400078e001b */
[C---:B------:R-:W-:Y:S01]  /*2830*/  IMAD.U32 R36, R52.reuse, 0x2, R29 ;  /* 0x0000000234247824 */ /* 0x040fe200078e001d */
[----:B------:R-:W-:Y:S01]  /*2840*/  LDSM.16.M88.4 R24, [R24] ;  /* 0x000000001818783b */ /* 0x000fe20000000200 */
[----:B------:R-:W-:-:S02]  /*2850*/  IMAD.U32 R40, R52, 0x2, R33 ;  /* 0x0000000234287824 */ /* 0x000fc400078e0021 */
[----:B------:R-:W-:Y:S01]  /*2860*/  VIADD R45, R45, 0x20 ;  /* 0x000000202d2d7836 */ /* 0x000fe20000000000 */
[----:B------:R-:W1:Y:S01]  /*2870*/  LDSM.16.MT88.4 R28, [R28] ;  /* 0x000000001c1c783b */ /* 0x000e620000004200 */
[----:B------:R-:W-:Y:S02]  /*2880*/  VIADD R47, R44, 0x4580 ;  /* 0x000045802c2f7836 */ /* 0x000fe40000000000 */
[----:B------:R-:W-:Y:S01]  /*2890*/  IMAD.U32 R46, R46, 0x2, R45 ;  /* 0x000000022e2e7824 */ /* 0x000fe200078e002d */
[----:B------:R-:W2:Y:S01]  /*28a0*/  LDSM.16.MT88.4 R32, [R32] ;  /* 0x000000002020783b */ /* 0x000ea20000004200 */
[C---:B------:R-:W-:Y:S02]  /*28b0*/  VIADD R45, R44.reuse, 0x45a0 ;  /* 0x000045a02c2d7836 */ /* 0x040fe40000000000 */
[C---:B------:R-:W-:Y:S01]  /*28c0*/  VIADD R49, R44.reuse, 0x45c0 ;  /* 0x000045c02c317836 */ /* 0x040fe20000000000 */
[----:B------:R-:W3:Y:S01]  /*28d0*/  LDSM.16.MT88.4 R36, [R36] ;  /* 0x000000002424783b */ /* 0x000ee20000004200 */
[----:B------:R-:W-:-:S02]  /*28e0*/  VIADD R53, R44, 0x45e0 ;  /* 0x000045e02c357836 */ /* 0x000fc40000000000 */
[C---:B------:R-:W-:Y:S01]  /*28f0*/  IMAD.U32 R48, R52.reuse, 0x2, R47 ;  /* 0x0000000234307824 */ /* 0x040fe200078e002f */
[----:B------:R-:W4:Y:S01]  /*2900*/  LDSM.16.MT88.4 R40, [R40] ;  /* 0x000000002828783b */ /* 0x000f220000004200 */
[C---:B------:R-:W-:Y:S02]  /*2910*/  IMAD.U32 R54, R52.reuse, 0x2, R45 ;  /* 0x0000000234367824 */ /* 0x040fe400078e002d */
[C---:B------:R-:W-:Y:S01]  /*2920*/  IMAD.U32 R56, R52.reuse, 0x2, R49 ;  /* 0x0000000234387824 */ /* 0x040fe200078e0031 */
[----:B------:R-:W-:Y:S01]  /*2930*/  LDSM.16.M88.4 R44, [R46] ;  /* 0x000000002e2c783b */ /* 0x000fe20000000200 */
[----:B------:R-:W-:-:S03]  /*2940*/  IMAD.U32 R60, R52, 0x2, R53 ;  /* 0x00000002343c7824 */ /* 0x000fc600078e0035 */
[----:B------:R-:W5:Y:S04]  /*2950*/  LDSM.16.MT88.4 R48, [R48] ;  /* 0x000000003030783b */ /* 0x000f680000004200 */
[----:B------:R-:W5:Y:S04]  /*2960*/  LDSM.16.MT88.4 R52, [R54] ;  /* 0x000000003634783b */ /* 0x000f680000004200 */
[----:B------:R-:W5:Y:S04]  /*2970*/  LDSM.16.MT88.4 R56, [R56] ;  /* 0x000000003838783b */ /* 0x000f680000004200 */
[----:B------:R-:W5:Y:S01]  /*2980*/  LDSM.16.MT88.4 R60, [R60] ;  /* 0x000000003c3c783b */ /* 0x000f620000004200 */
[C---:B-1----:R-:W-:Y:S08]  /*2990*/  HMMA.16816.F16 R28, R24.reuse, R28, R76 ;  /* 0x0000001c181c723c */ /* 0x042ff0000000084c */
[C---:B------:R-:W-:Y:S08]  /*29a0*/  HMMA.16816.F16 R30, R24.reuse, R30, R78 ;  /* 0x0000001e181e723c */ /* 0x040ff0000000084e */
[C---:B--2---:R-:W-:Y:S08]  /*29b0*/  HMMA.16816.F16 R32, R24.reuse, R32, R80 ;  /* 0x000000201820723c */ /* 0x044ff00000000850 */
[C---:B------:R-:W-:Y:S08]  /*29c0*/  HMMA.16816.F16 R34, R24.reuse, R34, R82 ;  /* 0x000000221822723c */ /* 0x040ff00000000852 */
[C---:B---3--:R-:W-:Y:S08]  /*29d0*/  HMMA.16816.F16 R36, R24.reuse, R36, R84 ;  /* 0x000000241824723c */ /* 0x048ff00000000854 */
[C---:B------:R-:W-:Y:S08]  /*29e0*/  HMMA.16816.F16 R38, R24.reuse, R38, R86 ;  /* 0x000000261826723c */ /* 0x040ff00000000856 */
[C---:B----4-:R-:W-:Y:S08]  /*29f0*/  HMMA.16816.F16 R40, R24.reuse, R40, R88 ;  /* 0x000000281828723c */ /* 0x050ff00000000858 */
[----:B------:R-:W-:Y:S08]  /*2a00*/  HMMA.16816.F16 R42, R24, R42, R90 ;  /* 0x0000002a182a723c */ /* 0x000ff0000000085a */
[C---:B-----5:R-:W-:Y:S08]  /*2a10*/  HMMA.16816.F16 R76, R44.reuse, R48, R28 ;  /* 0x000000302c4c723c */ /* 0x060ff0000000081c */
[C---:B------:R-:W-:Y:S08]  /*2a20*/  HMMA.16816.F16 R78, R44.reuse, R50, R30 ;  /* 0x000000322c4e723c */ /* 0x040ff0000000081e */
[C---:B------:R-:W-:Y:S08]  /*2a30*/  HMMA.16816.F16 R80, R44.reuse, R52, R32 ;  /* 0x000000342c50723c */ /* 0x040ff00000000820 */
[C---:B------:R-:W-:Y:S08]  /*2a40*/  HMMA.16816.F16 R82, R44.reuse, R54, R34 ;  /* 0x000000362c52723c */ /* 0x040ff00000000822 */
[C---:B------:R-:W-:Y:S08]  /*2a50*/  HMMA.16816.F16 R84, R44.reuse, R56, R36 ;  /* 0x000000382c54723c */ /* 0x040ff00000000824 */
[C---:B------:R-:W-:Y:S08]  /*2a60*/  HMMA.16816.F16 R86, R44.reuse, R58, R38 ;  /* 0x0000003a2c56723c */ /* 0x040ff00000000826 */
[C---:B------:R-:W-:Y:S08]  /*2a70*/  HMMA.16816.F16 R88, R44.reuse, R60, R40 ;  /* 0x0000003c2c58723c */ /* 0x040ff00000000828 */
[----:B------:R-:W-:Y:S01]  /*2a80*/  HMMA.16816.F16 R90, R44, R62, R42 ;  /* 0x0000003e2c5a723c */ /* 0x000fe2000000082a */
[----:B------:R-:W-:-:S04]  /*2a90*/  NOP ;  /* 0x0000000000007918 */ /* 0x000fc80000000000 */
[----:B------:R-:W-:-:S15]  /*2aa0*/  BRA `(.L_x_6) ;  /* 0x0000000800547947 */ /* 0x000fde0003800000 */
.L_x_5:
[----:B------:R-:W-:-:S05]  /*2ab0*/  VIADD R24, R3, 0x2 ;  /* 0x0000000203187836 */ /* 0x000fca0000000000 */
[----:B------:R-:W-:-:S13]  /*2ac0*/  ISETP.GE.AND P0, PT, R24, UR7, PT ;  /* 0x0000000718007c0c */ /* 0x000fda000bf06270 */
[----:B------:R-:W-:Y:S05]  /*2ad0*/  @P0 BRA `(.L_x_7) ;  /* 0x0000000800440947 */ /* 0x000fea0003800000 */
[----:B------:R-:W-:Y:S02]  /*2ae0*/  VIADD R24, R16, 0x40 ;  /* 0x0000004010187836 */ /* 0x000fe40000000000 */
[----:B------:R-:W-:-:S03]  /*2af0*/  VIADD R38, R2, 0x40 ;  /* 0x0000004002267836 */ /* 0x000fc60000000000 */
[----:B------:R-:W-:-:S04]  /*2b00*/  ISETP.GE.AND P1, PT, R24, UR12, PT ;  /* 0x0000000c18007c0c */ /* 0x000fc8000bf26270 */
[----:B------:R-:W-:Y:S02]  /*2b10*/  ISETP.GE.OR P0, PT, R13, UR13, P1 ;  /* 0x0000000d0d007c0c */ /* 0x000fe40008f06670 */
[----:B------:R-:W-:Y:S02]  /*2b20*/  ISETP.GE.OR P5, PT, R69, UR13, P1 ;  /* 0x0000000d45007c0c */ /* 0x000fe40008fa6670 */
[----:B------:R-:W-:Y:S02]  /*2b30*/  ISETP.GE.OR P6, PT, R67, UR13, P1 ;  /* 0x0000000d43007c0c */ /* 0x000fe40008fc6670 */
[----:B------:R-:W-:Y:S02]  /*2b40*/  ISETP.GE.OR P2, PT, R65, UR13, P1 ;  /* 0x0000000d41007c0c */ /* 0x000fe40008f46670 */
[----:B------:R-:W-:Y:S02]  /*2b50*/  ISETP.GE.OR P3, PT, R23, UR13, P1 ;  /* 0x0000000d17007c0c */ /* 0x000fe40008f66670 */
[----:B------:R-:W-:-:S03]  /*2b60*/  ISETP.GE.OR P4, PT, R21, UR13, P1 ;  /* 0x0000000d15007c0c */ /* 0x000fc60008f86670 */
[----:B------:R-:W1:Y:S01]  /*2b70*/  @!P0 LDC.64 R30, c[0x0][0x380] ;  /* 0x0000e000ff1e8b82 */ /* 0x000e620000000a00 */
[----:B------:R-:W-:Y:S02]  /*2b80*/  @!P0 VIADD R25, R74, 0x40 ;  /* 0x000000404a198836 */ /* 0x000fe40000000000 */
[----:B------:R-:W-:Y:S02]  /*2b90*/  @!P5 VIADD R33, R106, 0x40 ;  /* 0x000000406a21d836 */ /* 0x000fe40000000000 */
[--C-:B------:R-:W-:Y:S02]  /*2ba0*/  @!P5 IMAD.IADD R35, R68, 0x1, R73.reuse ;  /* 0x000000014423d824 */ /* 0x100fe400078e0249 */
[----:B------:R-:W-:Y:S01]  /*2bb0*/  @!P6 IMAD.IADD R41, R66, 0x1, R73 ;  /* 0x000000014229e824 */ /* 0x000fe200078e0249 */
[----:B------:R-:W2:Y:S01]  /*2bc0*/  @!P5 LDC.64 R28, c[0x0][0x380] ;  /* 0x0000e000ff1cdb82 */ /* 0x000ea20000000a00 */
[C---:B------:R-:W-:Y:S02]  /*2bd0*/  @!P5 IMAD R39, R36.reuse, -0x3c00, R35 ;  /* 0xffffc4002427d824 */ /* 0x040fe400078e0223 */
[----:B------:R-:W-:-:S05]  /*2be0*/  @!P6 IMAD R41, R36, -0x3c00, R41 ;  /* 0xffffc4002429e824 */ /* 0x000fca00078e0229 */
[----:B------:R-:W3:Y:S01]  /*2bf0*/  @!P6 LDC.64 R26, c[0x0][0x380] ;  /* 0x0000e000ff1aeb82 */ /* 0x000ee20000000a00 */
[----:B-1----:R-:W-:-:S07]  /*2c00*/  @!P0 IMAD.WIDE.U32 R30, R25, 0x2, R30 ;  /* 0x00000002191e8825 */ /* 0x002fce00078e001e */
[----:B------:R-:W1:Y:S01]  /*2c10*/  @!P3 LDC.64 R34, c[0x0][0x380] ;  /* 0x0000e000ff22bb82 */ /* 0x000e620000000a00 */
[----:B--2---:R-:W-:-:S07]  /*2c20*/  @!P5 IMAD.WIDE.U32 R28, R33, 0x2, R28 ;  /* 0x00000002211cd825 */ /* 0x004fce00078e001c */
[----:B------:R-:W2:Y:S01]  /*2c30*/  @!P2 LDC.64 R24, c[0x0][0x380] ;  /* 0x0000e000ff18ab82 */ /* 0x000ea20000000a00 */
[----:B------:R-:W-:-:S04]  /*2c40*/  @!P0 IMAD.IADD R33, R14, 0x1, R73 ;  /* 0x000000010e218824 */ /* 0x000fc800078e0249 */
[----:B------:R-:W-:Y:S02]  /*2c50*/  @!P0 IMAD R37, R36, -0x3c00, R33 ;  /* 0xffffc40024258824 */ /* 0x000fe400078e0221 */
[----:B------:R-:W-:-:S03]  /*2c60*/  @!P6 VIADD R33, R105, 0x40 ;  /* 0x000000406921e836 */ /* 0x000fc60000000000 */
[----:B------:R-:W-:Y:S01]  /*2c70*/  @!PT LDS RZ, [RZ] ;  /* 0x00000000fffff984 */ /* 0x000fe20000000800 */
[----:B------:R-:W-:Y:S01]  /*2c80*/  @!PT LDS RZ, [RZ] ;  /* 0x00000000fffff984 */ /* 0x000fe20000000800 */
[----:B------:R-:W-:Y:S01]  /*2c90*/  @!PT LDS RZ, [RZ] ;  /* 0x00000000fffff984 */ /* 0x000fe20000000800 */
[----:B------:R4:W-:Y:S01]  /*2ca0*/  @!P0 LDGSTS.E.128 [R37], desc[UR8][R30.64] ;  /* 0x000000001e258fae */ /* 0x0009e2000b9a1808 */
[----:B---3--:R-:W-:Y:S01]  /*2cb0*/  @!P6 IMAD.WIDE.U32 R26, R33, 0x2, R26 ;  /* 0x00000002211ae825 */ /* 0x008fe200078e001a */
[----:B------:R-:W-:Y:S01]  /*2cc0*/  ISETP.GE.AND P0, PT, R70, UR14, PT ;  /* 0x0000000e46007c0c */ /* 0x000fe2000bf06270 */
[----:B------:R-:W3:Y:S01]  /*2cd0*/  @!P4 LDC.64 R32, c[0x0][0x380] ;  /* 0x0000e000ff20cb82 */ /* 0x000ee20000000a00 */
[----:B------:R5:W-:Y:S01]  /*2ce0*/  @!P5 LDGSTS.E.128 [R39], desc[UR8][R28.64] ;  /* 0x000000001c27dfae */ /* 0x000be2000b9a1808 */
[----:B------:R-:W-:Y:S02]  /*2cf0*/  ISETP.GE.OR P5, PT, R19, UR13, P1 ;  /* 0x0000000d13007c0c */ /* 0x000fe40008fa6670 */
[----:B------:R-:W-:Y:S01]  /*2d00*/  ISETP.GE.OR P1, PT, R15, UR13, P1 ;  /* 0x0000000d0f007c0c */ /* 0x000fe20008f26670 */
[----:B------:R2:W-:Y:S01]  /*2d10*/  @!P6 LDGSTS.E.128 [R41], desc[UR8][R26.64] ;  /* 0x000000001a29efae */ /* 0x0005e2000b9a1808 */
[----:B------:R-:W-:Y:S01]  /*2d20*/  ISETP.GE.OR P6, PT, R38, UR12, P0 ;  /* 0x0000000c26007c0c */ /* 0x000fe200087c6670 */
[----:B------:R-:W-:-:S02]  /*2d30*/  VIADD R38, R8, 0x40 ;  /* 0x0000004008267836 */ /* 0x000fc40000000000 */
[----:B----4-:R-:W-:Y:S02]  /*2d40*/  @!P2 IMAD.IADD R37, R64, 0x1, R73 ;  /* 0x000000014025a824 */ /* 0x010fe400078e0249 */
[----:B-----5:R-:W-:Y:S02]  /*2d50*/  @!P2 VIADD R29, R104, 0x40 ;  /* 0x00000040681da836 */ /* 0x020fe40000000000 */
[----:B------:R-:W-:Y:S02]  /*2d60*/  @!P2 IMAD R37, R36, -0x3c00, R37 ;  /* 0xffffc4002425a824 */ /* 0x000fe400078e0225 */
[----:B------:R-:W4:Y:S01]  /*2d70*/  @!P5 LDC.64 R30, c[0x0][0x380] ;  /* 0x0000e000ff1edb82 */ /* 0x000f220000000a00 */
[----:B--2---:R-:W-:-:S04]  /*2d80*/  @!P2 IMAD.WIDE.U32 R24, R29, 0x2, R24 ;  /* 0x000000021d18a825 */ /* 0x004fc800078e0018 */
[----:B------:R-:W-:Y:S01]  /*2d90*/  VIADD R28, R6, 0x40 ;  /* 0x00000040061c7836 */ /* 0x000fe20000000000 */
[----:B------:R2:W-:Y:S01]  /*2da0*/  @!P2 LDGSTS.E.128 [R37], desc[UR8][R24.64] ;  /* 0x000000001825afae */ /* 0x0005e2000b9a1808 */
[----:B------:R-:W-:Y:S01]  /*2db0*/  @!P3 VIADD R29, R103, 0x40 ;  /* 0x00000040671db836 */ /* 0x000fe20000000000 */
[----:B------:R-:W5:Y:S01]  /*2dc0*/  @!P6 LDC.64 R26, c[0x0][0x388] ;  /* 0x0000e200ff1aeb82 */ /* 0x000f620000000a00 */
[----:B------:R-:W-:Y:S01]  /*2dd0*/  @!P3 IMAD.IADD R39, R22, 0x1, R73 ;  /* 0x000000011627b824 */ /* 0x000fe200078e0249 */
[----:B------:R-:W-:Y:S01]  /*2de0*/  ISETP.GE.OR P2, PT, R28, UR12, P0 ;  /* 0x0000000c1c007c0c */ /* 0x000fe20008746670 */
[----:B-1----:R-:W-:-:S04]  /*2df0*/  @!P3 IMAD.WIDE.U32 R34, R29, 0x2, R34 ;  /* 0x000000021d22b825 */ /* 0x002fc800078e0022 */
[----:B------:R-:W-:Y:S01]  /*2e00*/  @!P4 VIADD R41, R102, 0x40 ;  /* 0x000000406629c836 */ /* 0x000fe20000000000 */
[----:B------:R-:W1:Y:S01]  /*2e10*/  @!P1 LDC.64 R28, c[0x0][0x380] ;  /* 0x0000e000ff1c9b82 */ /* 0x000e620000000a00 */
[----:B------:R-:W-:Y:S02]  /*2e20*/  @!P3 IMAD R39, R36, -0x3c00, R39 ;  /* 0xffffc4002427b824 */ /* 0x000fe400078e0227 */
[----:B--2---:R-:W-:Y:S02]  /*2e30*/  VIADD R24, R7, 0x40 ;  /* 0x0000004007187836 */ /* 0x004fe40000000000 */
[----:B---3--:R-:W-:Y:S01]  /*2e40*/  @!P4 IMAD.WIDE.U32 R32, R41, 0x2, R32 ;  /* 0x000000022920c825 */ /* 0x008fe200078e0020 */
[----:B------:R-:W-:Y:S02]  /*2e50*/  @!P3 LDGSTS.E.128 [R39], desc[UR8][R34.64] ;  /* 0x000000002227bfae */ /* 0x000fe4000b9a1808 */
[----:B------:R-:W-:Y:S01]  /*2e60*/  ISETP.GE.OR P3, PT, R24, UR12, P0 ;  /* 0x0000000c18007c0c */ /* 0x000fe20008766670 */
[----:B------:R-:W-:Y:S01]  /*2e70*/  @!P4 IMAD.IADD R41, R20, 0x1, R73 ;  /* 0x000000011429c824 */ /* 0x000fe200078e0249 */
[----:B------:R-:W2:Y:S01]  /*2e80*/  @!P2 LDC.64 R24, c[0x0][0x388] ;  /* 0x0000e200ff18ab82 */ /* 0x000ea20000000a00 */
[----:B------:R-:W-:-:S02]  /*2e90*/  @!P5 VIADD R43, R101, 0x40 ;  /* 0x00000040652bd836 */ /* 0x000fc40000000000 */
[----:B------:R-:W-:Y:S02]  /*2ea0*/  @!P4 IMAD R41, R36, -0x3c00, R41 ;  /* 0xffffc4002429c824 */ /* 0x000fe400078e0229 */
[----:B------:R-:W-:Y:S02]  /*2eb0*/  @!P5 IMAD.IADD R45, R18, 0x1, R73 ;  /* 0x00000001122dd824 */ /* 0x000fe400078e0249 */
[----:B------:R-:W-:Y:S01]  /*2ec0*/  @!P1 VIADD R37, R100, 0x40 ;  /* 0x0000004064259836 */ /* 0x000fe20000000000 */
[----:B------:R1:W-:Y:S01]  /*2ed0*/  @!P4 LDGSTS.E.128 [R41], desc[UR8][R32.64] ;  /* 0x000000002029cfae */ /* 0x0003e2000b9a1808 */
[----:B------:R-:W-:Y:S01]  /*2ee0*/  @!P6 IADD3 R40, P4, PT, R70, R72, RZ ;  /* 0x000000484628e210 */ /* 0x000fe20007f9e0ff */
[----:B----4-:R-:W-:-:S03]  /*2ef0*/  @!P5 IMAD.WIDE.U32 R30, R43, 0x2, R30 ;  /* 0x000000022b1ed825 */ /* 0x010fc600078e001e */
[----:B------:R-:W-:Y:S01]  /*2f00*/  @!P6 LEA.HI.X.SX32 R42, R72, R99, 0x1, P4 ;  /* 0x00000063482ae211 */ /* 0x000fe200020f0eff */
[----:B------:R-:W-:Y:S01]  /*2f10*/  @!P5 IMAD R45, R36, -0x3c00, R45 ;  /* 0xffffc400242dd824 */ /* 0x000fe200078e022d */
[----:B------:R-:W-:Y:S01]  /*2f20*/  ISETP.GE.OR P4, PT, R38, UR12, P0 ;  /* 0x0000000c26007c0c */ /* 0x000fe20008786670 */
[----:B------:R-:W-:Y:S02]  /*2f30*/  @!P1 IMAD.IADD R43, R17, 0x1, R73 ;  /* 0x00000001112b9824 */ /* 0x000fe400078e0249 */
[----:B------:R-:W-:Y:S01]  /*2f40*/  @!P6 IMAD.IADD R47, R122, 0x1, R71 ;  /* 0x000000017a2fe824 */ /* 0x000fe200078e0247 */
[----:B------:R3:W-:Y:S01]  /*2f50*/  @!P5 LDGSTS.E.128 [R45], desc[UR8][R30.64] ;  /* 0x000000001e2ddfae */ /* 0x0007e2000b9a1808 */
[----:B-1----:R-:W-:Y:S01]  /*2f60*/  @!P1 IMAD.WIDE.U32 R32, R37, 0x2, R28 ;  /* 0x0000000225209825 */ /* 0x002fe200078e001c */
[----:B-----5:R-:W-:Y:S01]  /*2f70*/  @!P6 LEA R26, P5, R40, R26, 0x1 ;  /* 0x0000001a281ae211 */ /* 0x020fe200078a08ff */
[----:B------:R-:W1:Y:S02]  /*2f80*/  @!P3 LDC.64 R28, c[0x0][0x388] ;  /* 0x0000e200ff1cbb82 */ /* 0x000e640000000a00 */
[----:B------:R-:W-:Y:S01]  /*2f90*/  @!P1 IMAD R43, R36, -0x3c00, R43 ;  /* 0xffffc400242b9824 */ /* 0x000fe200078e022b */
[----:B------:R-:W-:Y:S01]  /*2fa0*/  @!P6 LEA.HI.X R27, R40, R27, R42, 0x1, P5 ;  /* 0x0000001b281be211 */ /* 0x000fe200028f0c2a */
[----:B------:R-:W-:-:S02]  /*2fb0*/  @!P6 IMAD R47, R36, -0x3600, R47 ;  /* 0xffffca00242fe824 */ /* 0x000fc400078e022f */
[----:B------:R-:W-:Y:S01]  /*2fc0*/  VIADD R34, R10, 0x40 ;  /* 0x000000400a227836 */ /* 0x000fe20000000000 */
[----:B------:R4:W-:Y:S01]  /*2fd0*/  @!P1 LDGSTS.E.128 [R43], desc[UR8][R32.64] ;  /* 0x00000000202b9fae */ /* 0x0009e2000b9a1808 */
[----:B------:R-:W-:Y:S01]  /*2fe0*/  @!P2 IADD3 R37, P1, PT, R70, R92, RZ ;  /* 0x0000005c4625a210 */ /* 0x000fe20007f3e0ff */
[----:B---3--:R-:W-:Y:S02]  /*2ff0*/  VIADD R30, R9, 0x40 ;  /* 0x00000040091e7836 */ /* 0x008fe40000000000 */
[----:B------:R3:W-:Y:S01]  /*3000*/  @!P6 LDGSTS.E.128 [R47], desc[UR8][R26.64] ;  /* 0x000000001a2fefae */ /* 0x0007e2000b9a1808 */
[----:B------:R-:W-:Y:S01]  /*3010*/  @!P2 LEA.HI.X.SX32 R40, R92, R99, 0x1, P1 ;  /* 0x000000635c28a211 */ /* 0x000fe200008f0eff */
[----:B------:R-:W-:Y:S01]  /*3020*/  @!P2 IMAD.IADD R35, R120, 0x1, R71 ;  /* 0x000000017823a824 */ /* 0x000fe200078e0247 */
[----:B------:R-:W-:Y:S02]  /*3030*/  ISETP.GE.OR P5, PT, R30, UR12, P0 ;  /* 0x0000000c1e007c0c */ /* 0x000fe400087a6670 */
[----:B------:R-:W5:Y:S01]  /*3040*/  @!P4 LDC.64 R30, c[0x0][0x388] ;  /* 0x0000e200ff1ecb82 */ /* 0x000f620000000a00 */
[----:B--2---:R-:W-:Y:S01]  /*3050*/  @!P2 LEA R38, P6, R37, R24, 0x1 ;  /* 0x000000182526a211 */ /* 0x004fe200078c08ff */
[----:B------:R-:W-:Y:S01]  /*3060*/  VIADD R24, R11, 0x40 ;  /* 0x000000400b187836 */ /* 0x000fe20000000000 */
[----:B------:R-:W-:Y:S01]  /*3070*/  ISETP.GE.OR P1, PT, R34, UR12, P0 ;  /* 0x0000000c22007c0c */ /* 0x000fe20008726670 */
[----:B----4-:R-:W-:Y:S01]  /*3080*/  @!P2 IMAD R33, R36, -0x3600, R35 ;  /* 0xffffca002421a824 */ /* 0x010fe200078e0223 */
[----:B------:R-:W-:Y:S01]  /*3090*/  @!P2 LEA.HI.X R39, R37, R25, R40, 0x1, P6 ;  /* 0x000000192527a211 */ /* 0x000fe200030f0c28 */
[----:B------:R-:W-:Y:S01]  /*30a0*/  @!P3 IMAD.IADD R37, R118, 0x1, R71 ;  /* 0x000000017625b824 */ /* 0x000fe200078e0247 */
[----:B------:R-:W-:-:S03]  /*30b0*/  @!P3 IADD3 R32, P6, PT, R70, R93, RZ ;  /* 0x0000005d4620b210 */ /* 0x000fc60007fde0ff */
[----:B------:R2:W-:Y:S01]  /*30c0*/  @!P2 LDGSTS.E.128 [R33], desc[UR8][R38.64] ;  /* 0x000000002621afae */ /* 0x0005e2000b9a1808 */
[----:B------:R-:W-:Y:S01]  /*30d0*/  @!P3 LEA.HI.X.SX32 R35, R93, R99, 0x1, P6 ;  /* 0x000000635d23b211 */ /* 0x000fe200030f0eff */
[----:B------:R-:W-:Y:S01]  /*30e0*/  @!P3 IMAD R37, R36, -0x3600, R37 ;  /* 0xffffca002425b824 */ /* 0x000fe200078e0225 */
[----:B-1----:R-:W-:Y:S01]  /*30f0*/  @!P3 LEA R34, P6, R32, R28, 0x1 ;  /* 0x0000001c2022b211 */ /* 0x002fe200078c08ff */
[----:B------:R-:W-:Y:S01]  /*3100*/  VIADD R28, R12, 0x40 ;  /* 0x000000400c1c7836 */ /* 0x000fe20000000000 */
[----:B------:R-:W-:Y:S01]  /*3110*/  ISETP.GE.OR P2, PT, R24, UR12, P0 ;  /* 0x0000000c18007c0c */ /* 0x000fe20008746670 */
[----:B---3--:R-:W1:Y:S01]  /*3120*/  @!P1 LDC.64 R26, c[0x0][0x388] ;  /* 0x0000e200ff1a9b82 */ /* 0x008e620000000a00 */
[----:B------:R-:W-:Y:S02]  /*3130*/  @!P3 LEA.HI.X R35, R32, R29, R35, 0x1, P6 ;  /* 0x0000001d2023b211 */ /* 0x000fe400030f0c23 */
[----:B------:R-:W-:Y:S02]  /*3140*/  ISETP.GE.OR P0, PT, R28, UR12, P0 ;  /* 0x0000000c1c007c0c */ /* 0x000fe40008706670 */
[----:B------:R-:W-:Y:S01]  /*3150*/  @!P4 IADD3 R28, P6, PT, R70, R94, RZ ;  /* 0x0000005e461cc210 */ /* 0x000fe20007fde0ff */
[----:B------:R3:W-:Y:S01]  /*3160*/  @!P3 LDGSTS.E.128 [R37], desc[UR8][R34.64] ;  /* 0x000000002225bfae */ /* 0x0007e2000b9a1808 */
[----:B--2---:R-:W-:Y:S01]  /*3170*/  @!P4 IMAD.IADD R39, R116, 0x1, R71 ;  /* 0x000000017427c824 */ /* 0x004fe200078e0247 */
[----:B------:R-:W2:Y:S01]  /*3180*/  @!P5 LDC.64 R24, c[0x0][0x388] ;  /* 0x0000e200ff18db82 */ /* 0x000ea20000000a00 */
[----:B------:R-:W-:-:S02]  /*3190*/  @!P4 LEA.HI.X.SX32 R29, R94, R99, 0x1, P6 ;  /* 0x000000635e1dc211 */ /* 0x000fc400030f0eff */
[----:B-----5:R-:W-:Y:S01]  /*31a0*/  @!P4 LEA R32, P3, R28, R30, 0x1 ;  /* 0x0000001e1c20c211 */ /* 0x020fe200078608ff */
[----:B------:R-:W-:Y:S01]  /*31b0*/  @!P4 IMAD R39, R36, -0x3600, R39 ;  /* 0xffffca002427c824 */ /* 0x000fe200078e0227 */
[----:B------:R-:W-:Y:S01]  /*31c0*/  @!P1 IADD3 R38, P6, PT, R70, R96, RZ ;  /* 0x0000006046269210 */ /* 0x000fe20007fde0ff */
[----:B------:R-:W-:Y:S01]  /*31d0*/  @!P2 IMAD.IADD R41, R110, 0x1, R71 ;  /* 0x000000016e29a824 */ /* 0x000fe200078e0247 */
[----:B------:R-:W-:Y:S02]  /*31e0*/  @!P4 LEA.HI.X R33, R28, R31, R29, 0x1, P3 ;  /* 0x0000001f1c21c211 */ /* 0x000fe400018f0c1d */
[----:B------:R-:W4:Y:S01]  /*31f0*/  @!P2 LDC.64 R28, c[0x0][0x388] ;  /* 0x0000e200ff1cab82 */ /* 0x000f220000000a00 */
[----:B------:R-:W-:Y:S01]  /*3200*/  @!P5 IADD3 R40, P3, PT, R70, R95, RZ ;  /* 0x0000005f4628d210 */ /* 0x000fe20007f7e0ff */
[----:B---3--:R-:W-:Y:S01]  /*3210*/  @!P1 IMAD.IADD R37, R112, 0x1, R71 ;  /* 0x0000000170259824 */ /* 0x008fe200078e0247 */
[----:B------:R3:W-:Y:S01]  /*3220*/  @!P4 LDGSTS.E.128 [R39], desc[UR8][R32.64] ;  /* 0x000000002027cfae */ /* 0x0007e2000b9a1808 */
[-C--:B------:R-:W-:Y:S01]  /*3230*/  @!P1 LEA.HI.X.SX32 R34, R96, R99.reuse, 0x1, P6 ;  /* 0x0000006360229211 */ /* 0x080fe200030f0eff */
[C---:B------:R-:W-:Y:S01]  /*3240*/  @!P2 IMAD R41, R36.reuse, -0x3600, R41 ;  /* 0xffffca002429a824 */ /* 0x040fe200078e0229 */
[----:B------:R-:W-:Y:S01]  /*3250*/  @!P5 LEA.HI.X.SX32 R35, R95, R99, 0x1, P3 ;  /* 0x000000635f23d211 */ /* 0x000fe200018f0eff */
[----:B------:R-:W-:Y:S01]  /*3260*/  @!P1 IMAD R37, R36, -0x3600, R37 ;  /* 0xffffca0024259824 */ /* 0x000fe200078e0225 */
[----:B------:R-:W5:Y:S01]  /*3270*/  @!P0 LDC.64 R30, c[0x0][0x388] ;  /* 0x0000e200ff1e8b82 */ /* 0x000f620000000a00 */
[----:B-1----:R-:W-:-:S04]  /*3280*/  @!P1 LEA R26, P4, R38, R26, 0x1 ;  /* 0x0000001a261a9211 */ /* 0x002fc800078808ff */
[----:B------:R-:W-:Y:S02]  /*3290*/  @!P1 LEA.HI.X R27, R38, R27, R34, 0x1, P4 ;  /* 0x0000001b261b9211 */ /* 0x000fe400020f0c22 */
[----:B--2---:R-:W-:Y:S01]  /*32a0*/  @!P5 LEA R24, P3, R40, R24, 0x1 ;  /* 0x000000182818d211 */ /* 0x004fe200078608ff */
[----:B---3--:R-:W-:Y:S01]  /*32b0*/  @!P0 IMAD.IADD R33, R108, 0x1, R71 ;  /* 0x000000016c218824 */ /* 0x008fe200078e0247 */
[----:B------:R-:W-:Y:S02]  /*32c0*/  @!P0 IADD3 R32, P4, PT, R70, R98, RZ ;  /* 0x0000006246208210 */ /* 0x000fe40007f9e0ff */
[----:B------:R-:W-:Y:S01]  /*32d0*/  @!P5 LEA.HI.X R25, R40, R25, R35, 0x1, P3 ;  /* 0x000000192819d211 */ /* 0x000fe200018f0c23 */
[----:B------:R-:W-:Y:S01]  /*32e0*/  @!P5 IMAD.IADD R35, R114, 0x1, R71 ;  /* 0x000000017223d824 */ /* 0x000fe200078e0247 */
[----:B------:R-:W-:Y:S01]  /*32f0*/  @!P2 IADD3 R38, P3, PT, R70, R97, RZ ;  /* 0x000000614626a210 */ /* 0x000fe20007f7e0ff */
[----:B------:R-:W-:Y:S01]  /*3300*/  @!P0 IMAD R33, R36, -0x3600, R33 ;  /* 0xffffca0024218824 */ /* 0x000fe200078e0221 */
[-C--:B------:R-:W-:Y:S01]  /*3310*/  @!P0 LEA.HI.X.SX32 R34, R98, R99.reuse, 0x1, P4 ;  /* 0x0000006362228211 */ /* 0x080fe200020f0eff */
[----:B------:R-:W-:Y:S01]  /*3320*/  @!P5 IMAD R35, R36, -0x3600, R35 ;  /* 0xffffca002423d824 */ /* 0x000fe200078e0223 */
[----:B------:R-:W-:-:S02]  /*3330*/  @!P2 LEA.HI.X.SX32 R39, R97, R99, 0x1, P3 ;  /* 0x000000636127a211 */ /* 0x000fc400018f0eff */
[C---:B----4-:R-:W-:Y:S02]  /*3340*/  @!P2 LEA R28, P3, R38.reuse, R28, 0x1 ;  /* 0x0000001c261ca211 */ /* 0x050fe400078608ff */
[----:B------:R1:W-:Y:S02]  /*3350*/  @!P5 LDGSTS.E.128 [R35], desc[UR8][R24.64] ;  /* 0x000000001823dfae */ /* 0x0003e4000b9a1808 */
[----:B------:R-:W-:Y:S02]  /*3360*/  @!P2 LEA.HI.X R29, R38, R29, R39, 0x1, P3 ;  /* 0x0000001d261da211 */ /* 0x000fe400018f0c27 */
[C---:B-----5:R-:W-:Y:S01]  /*3370*/  @!P0 LEA R30, P4, R32.reuse, R30, 0x1 ;  /* 0x0000001e201e8211 */ /* 0x060fe200078808ff */
[----:B------:R1:W-:Y:S03]  /*3380*/  @!P1 LDGSTS.E.128 [R37], desc[UR8][R26.64] ;  /* 0x000000001a259fae */ /* 0x0003e6000b9a1808 */
[----:B------:R-:W-:Y:S01]  /*3390*/  @!P0 LEA.HI.X R31, R32, R31, R34, 0x1, P4 ;  /* 0x0000001f201f8211 */ /* 0x000fe200020f0c22 */
[----:B------:R1:W-:Y:S04]  /*33a0*/  @!P2 LDGSTS.E.128 [R41], desc[UR8][R28.64] ;  /* 0x000000001c29afae */ /* 0x0003e8000b9a1808 */
[----:B------:R1:W-:Y:S04]  /*33b0*/  @!P0 LDGSTS.E.128 [R33], desc[UR8][R30.64] ;  /* 0x000000001e218fae */ /* 0x0003e8000b9a1808 */
[----:B------:R-:W0:Y:S01]  /*33c0*/  LDGDEPBAR ;  /* 0x00000000000079af */ /* 0x000e220000000000 */
[----:B------:R-:W-:-:S04]  /*33d0*/  DEPBAR.LE SB0, 0x1 ;  /* 0x000080400000791a */ /* 0x000fc80000000000 */
[----:B------:R-:W-:Y:S05]  /*33e0*/  BRA `(.L_x_6) ;  /* 0x0000000000047947 */ /* 0x000fea0003800000 */
.L_x_7:
[----:B------:R-:W-:-:S04]  /*33f0*/  DEPBAR.LE SB0, 0x0 ;  /* 0x000080000000791a */ /* 0x000fc80000000000 */
.L_x_6:
[----:B------:R-:W-:Y:S05]  /*3400*/  WARPSYNC.ALL ;  /* 0x0000000000007948 */ /* 0x000fea0003800000 */
[----:B------:R-:W-:Y:S01]  /*3410*/  BAR.SYNC.DEFER_BLOCKING 0x0 ;  /* 0x0000000000007b1d */ /* 0x000fe20000010000 */
[----:B------:R-:W-:Y:S01]  /*3420*/  UIADD3 UR5, UPT, UPT, UR5, 0x1, URZ ;  /* 0x0000000105057890 */ /* 0x000fe2000fffe0ff */
[----:B------:R-:W-:Y:S01]  /*3430*/  VIADD R3, R3, 0x1 ;  /* 0x0000000103037836 */ /* 0x000fe20000000000 */
[----:B------:R-:W-:Y:S01]  /*3440*/  UIADD3 UR6, UPT, UPT, UR6, 0x1400, URZ ;  /* 0x0000140006067890 */ /* 0x000fe2000fffe0ff */
[----:B------:R-:W-:Y:S01]  /*3450*/  VIADD R75, R75, 0x1200 ;  /* 0x000012004b4b7836 */ /* 0x000fe20000000000 */
[----:B------:R-:W-:Y:S01]  /*3460*/  UISETP.NE.AND UP0, UPT, UR5, URZ, UPT ;  /* 0x000000ff0500728c */ /* 0x000fe2000bf05270 */
[----:B------:R-:W-:-:S02]  /*3470*/  VIADD R4, R4, 0x1 ;  /* 0x0000000104047836 */ /* 0x000fc40000000000 */
[----:B------:R-:W-:Y:S02]  /*3480*/  VIADD R71, R71, 0x1200 ;  /* 0x0000120047477836 */ /* 0x000fe40000000000 */
[----:B------:R-:W-:Y:S02]  /*3490*/  VIADD R73, R73, 0x1400 ;  /* 0x0000140049497836 */ /* 0x000fe40000000000 */
[C---:B------:R-:W-:Y:S02]  /*34a0*/  IMAD R72, R5.reuse, 0x20, R72 ;  /* 0x0000002005487824 */ /* 0x040fe400078e0248 */
[----:B------:R-:W-:Y:S02]  /*34b0*/  VIADD R2, R2, 0x20 ;  /* 0x0000002002027836 */ /* 0x000fe40000000000 */
[----:B------:R-:W-:Y:S02]  /*34c0*/  IMAD R92, R5, 0x20, R92 ;  /* 0x00000020055c7824 */ /* 0x000fe400078e025c */
[----:B------:R-:W-:-:S02]  /*34d0*/  VIADD R6, R6, 0x20 ;  /* 0x0000002006067836 */ /* 0x000fc40000000000 */
[----:B------:R-:W-:Y:S02]  /*34e0*/  IMAD R93, R5, 0x20, R93 ;  /* 0x00000020055d7824 */ /* 0x000fe400078e025d */
[----:B------:R-:W-:Y:S02]  /*34f0*/  VIADD R7, R7, 0x20 ;  /* 0x0000002007077836 */ /* 0x000fe40000000000 */
[C---:B------:R-:W-:Y:S02]  /*3500*/  IMAD R94, R5.reuse, 0x20, R94 ;  /* 0x00000020055e7824 */ /* 0x040fe400078e025e */
[----:B------:R-:W-:Y:S02]  /*3510*/  VIADD R8, R8, 0x20 ;  /* 0x0000002008087836 */ /* 0x000fe40000000000 */
[----:B------:R-:W-:Y:S02]  /*3520*/  IMAD R95, R5, 0x20, R95 ;  /* 0x00000020055f7824 */ /* 0x000fe400078e025f */
[----:B------:R-:W-:-:S02]  /*3530*/  VIADD R9, R9, 0x20 ;  /* 0x0000002009097836 */ /* 0x000fc40000000000 */
[C---:B------:R-:W-:Y:S02]  /*3540*/  IMAD R96, R5.reuse, 0x20, R96 ;  /* 0x0000002005607824 */ /* 0x040fe400078e0260 */
[----:B------:R-:W-:Y:S02]  /*3550*/  VIADD R10, R10, 0x20 ;  /* 0x000000200a0a7836 */ /* 0x000fe40000000000 */
[----:B------:R-:W-:Y:S02]  /*3560*/  IMAD R97, R5, 0x20, R97 ;  /* 0x0000002005617824 */ /* 0x000fe400078e0261 */
[----:B------:R-:W-:Y:S02]  /*3570*/  VIADD R11, R11, 0x20 ;  /* 0x000000200b0b7836 */ /* 0x000fe40000000000 */
[----:B------:R-:W-:Y:S02]  /*3580*/  IMAD R98, R5, 0x20, R98 ;  /* 0x0000002005627824 */ /* 0x000fe400078e0262 */
[----:B------:R-:W-:-:S02]  /*3590*/  VIADD R12, R12, 0x20 ;  /* 0x000000200c0c7836 */ /* 0x000fc40000000000 */
[----:B------:R-:W-:Y:S02]  /*35a0*/  VIADD R100, R100, 0x20 ;  /* 0x0000002064647836 */ /* 0x000fe40000000000 */
[----:B------:R-:W-:Y:S02]  /*35b0*/  VIADD R101, R101, 0x20 ;  /* 0x0000002065657836 */ /* 0x000fe40000000000 */
[----:B------:R-:W-:Y:S02]  /*35c0*/  VIADD R102, R102, 0x20 ;  /* 0x0000002066667836 */ /* 0x000fe40000000000 */
[----:B------:R-:W-:Y:S02]  /*35d0*/  VIADD R103, R103, 0x20 ;  /* 0x0000002067677836 */ /* 0x000fe40000000000 */
[----:B------:R-:W-:Y:S02]  /*35e0*/  VIADD R104, R104, 0x20 ;  /* 0x0000002068687836 */ /* 0x000fe40000000000 */
[----:B------:R-:W-:-:S02]  /*35f0*/  VIADD R105, R105, 0x20 ;  /* 0x0000002069697836 */ /* 0x000fc40000000000 */
[----:B------:R-:W-:Y:S02]  /*3600*/  VIADD R106, R106, 0x20 ;  /* 0x000000206a6a7836 */ /* 0x000fe40000000000 */
[----:B------:R-:W-:Y:S02]  /*3610*/  VIADD R74, R74, 0x20 ;  /* 0x000000204a4a7836 */ /* 0x000fe40000000000 */
[----:B------:R-:W-:Y:S01]  /*3620*/  VIADD R16, R16, 0x20 ;  /* 0x0000002010107836 */ /* 0x000fe20000000000 */
[----:B------:R-:W-:Y:S06]  /*3630*/  BRA.U UP0, `(.L_x_8) ;  /* 0xfffffff100147547 */ /* 0x000fec000b83ffff */
.L_x_4:
[----:B------:R-:W-:-:S13]  /*3640*/  ISETP.GE.U32.AND P0, PT, R0, 0x20, PT ;  /* 0x000000200000780c */ /* 0x000fda0003f06070 */
[----:B------:R-:W-:Y:S05]  /*3650*/  @!P0 EXIT ;  /* 0x000000000000894d */ /* 0x000fea0003800000 */
[----:B----4-:R-:W2:Y:S01]  /*3660*/  LDC.64 R12, c[0x0][0x398] ;  /* 0x0000e600ff0c7b82 */ /* 0x010ea20000000a00 */
[----:B------:R-:W-:Y:S01]  /*3670*/  IMAD R109, R124, 0x15, R109 ;  /* 0x000000157c6d7824 */ /* 0x000fe200078e026d */
[----:B------:R-:W-:-:S03]  /*3680*/  USHF.R.S32.HI UR5, URZ, 0x1f, UR4 ;  /* 0x0000001fff057899 */ /* 0x000fc60008011404 */
[----:B------:R-:W-:-:S03]  /*3690*/  VIADD R109, R109, 0xffffffeb ;  /* 0xffffffeb6d6d7836 */ /* 0x000fc60000000000 */
[----:B-1----:R-:W1:Y:S01]  /*36a0*/  LDC.64 R2, c[0x0][0x390] ;  /* 0x0000e400ff027b82 */ /* 0x002e620000000a00 */
[----:B--2---:R-:W-:Y:S01]  /*36b0*/  ISETP.LE.AND P0, PT, R13, UR4, PT ;  /* 0x000000040d007c0c */ /* 0x004fe2000bf03270 */
[----:B------:R-:W-:-:S03]  /*36c0*/  IMAD R0, R109, R13, RZ ;  /* 0x0000000d6d007224 */ /* 0x000fc600078e02ff */
[----:B------:R-:W-:Y:S02]  /*36d0*/  ISETP.GE.OR P0, PT, R109, R12, P0 ;  /* 0x0000000c6d00720c */ /* 0x000fe40000706670 */
[----:B------:R-:W-:-:S04]  /*36e0*/  IADD3 R11, P1, PT, R0, UR4, RZ ;  /* 0x00000004000b7c10 */ /* 0x000fc8000ff3e0ff */
[----:B------:R-:W-:Y:S02]  /*36f0*/  LEA.HI.X.SX32 R0, R0, UR5, 0x1, P1 ;  /* 0x0000000500007c11 */ /* 0x000fe400088f0eff */
[----:B-1----:R-:W-:-:S04]  /*3700*/  LEA R9, P1, R11, R2, 0x1 ;  /* 0x000000020b097211 */ /* 0x002fc800078208ff */
[----:B------:R-:W-:Y:S01]  /*3710*/  LEA.HI.X R11, R11, R3, R0, 0x1, P1 ;  /* 0x000000030b0b7211 */ /* 0x000fe200008f0c00 */
[----:B------:R-:W-:Y:S08]  /*3720*/  @P0 BRA `(.L_x_9) ;  /* 0x0000000000380947 */ /* 0x000ff00003800000 */
[----:B------:R-:W1:Y:S01]  /*3730*/  S2R R5, SR_LANEID ;  /* 0x0000000000057919 */ /* 0x000e620000000000 */
[----:B------:R-:W-:Y:S01]  /*3740*/  SHF.R.U32.HI R7, RZ, 0x1, R13 ;  /* 0x00000001ff077819 */ /* 0x000fe2000001160d */
[----:B------:R-:W-:Y:S01]  /*3750*/  IMAD.MOV.U32 R3, RZ, RZ, RZ ;  /* 0x000000ffff037224 */ /* 0x000fe200078e00ff */
[----:B------:R-:W-:Y:S05]  /*3760*/  WARPSYNC.ALL ;  /* 0x0000000000007948 */ /* 0x000fea0003800000 */
[----:B-1----:R-:W-:Y:S02]  /*3770*/  LOP3.LUT R2, R5, 0x3, RZ, 0xc0, !PT ;  /* 0x0000000305027812 */ /* 0x002fe400078ec0ff */
[----:B------:R-:W-:-:S05]  /*3780*/  SHF.R.U32.HI R5, RZ, 0x2, R5 ;  /* 0x00000002ff057819 */ /* 0x000fca0000011605 */
[----:B------:R-:W-:-:S03]  /*3790*/  IMAD.WIDE.U32 R2, R5, R7, R2 ;  /* 0x0000000705027225 */ /* 0x000fc600078e0002 */
[----:B------:R-:W-:-:S04]  /*37a0*/  LEA R4, P0, R2, R9, 0x2 ;  /* 0x0000000902047211 */ /* 0x000fc800078010ff */
[----:B------:R-:W-:-:S03]  /*37b0*/  LEA.HI.X R5, R2, R11, R3, 0x2, P0 ;  /* 0x0000000b02057211 */ /* 0x000fc600000f1403 */
[----:B------:R-:W-:Y:S02]  /*37c0*/  IMAD.WIDE.U32 R2, R7, 0x20, R4 ;  /* 0x0000002007027825 */ /* 0x000fe400078e0004 */
[----:B------:R1:W-:Y:S04]  /*37d0*/  STG.E desc[UR8][R4.64], R76 ;  /* 0x0000004c04007986 */ /* 0x0003e8000c101908 */
[----:B------:R1:W-:Y:S04]  /*37e0*/  STG.E desc[UR8][R2.64], R77 ;  /* 0x0000004d02007986 */ /* 0x0003e8000c101908 */
[----:B------:R1:W-:Y:S04]  /*37f0*/  STG.E desc[UR8][R4.64+0x10], R78 ;  /* 0x0000104e04007986 */ /* 0x0003e8000c101908 */
[----:B------:R1:W-:Y:S02]  /*3800*/  STG.E desc[UR8][R2.64+0x10], R79 ;  /* 0x0000104f02007986 */ /* 0x0003e4000c101908 */
.L_x_9:
[----:B------:R-:W-:-:S06]  /*3810*/  UIADD3 UR5, UPT, UPT, UR4, 0x10, URZ ;  /* 0x0000001004057890 */ /* 0x000fcc000fffe0ff */
[----:B------:R-:W-:-:S04]  /*3820*/  ISETP.LE.AND P0, PT, R13, UR5, PT ;  /* 0x000000050d007c0c */ /* 0x000fc8000bf03270 */
[----:B------:R-:W-:-:S13]  /*3830*/  ISETP.GE.OR P0, PT, R109, R12, P0 ;  /* 0x0000000c6d00720c */ /* 0x000fda0000706670 */
[----:B------:R-:W-:Y:S05]  /*3840*/  @P0 BRA `(.L_x_10) ;  /* 0x0000000000380947 */ /* 0x000fea0003800000 */
[----:B------:R-:W2:Y:S01]  /*3850*/  S2R R0, SR_LANEID ;  /* 0x0000000000007919 */ /* 0x000ea20000000000 */
[----:B------:R-:W-:Y:S01]  /*3860*/  SHF.R.U32.HI R7, RZ, 0x1, R13 ;  /* 0x00000001ff077819 */ /* 0x000fe2000001160d */
[----:B-1----:R-:W-:Y:S01]  /*3870*/  IMAD.MOV.U32 R3, RZ, RZ, RZ ;  /* 0x000000ffff037224 */ /* 0x002fe200078e00ff */
[----:B------:R-:W-:Y:S05]  /*3880*/  WARPSYNC.ALL ;  /* 0x0000000000007948 */ /* 0x000fea0003800000 */
[----:B--2---:R-:W-:Y:S02]  /*3890*/  LOP3.LUT R2, R0, 0x3, RZ, 0xc0, !PT ;  /* 0x0000000300027812 */ /* 0x004fe400078ec0ff */
        /* <DEDUP_REMOVED lines=9> */
.L_x_10:
[----:B------:R-:W-:-:S06]  /*3930*/  UIADD3 UR5, UPT, UPT, UR4, 0x20, URZ ;  /* 0x0000002004057890 */ /* 0x000fcc000fffe0ff */
[----:B------:R-:W-:-:S04]  /*3940*/  ISETP.LE.AND P0, PT, R13, UR5, PT ;  /* 0x000000050d007c0c */ /* 0x000fc8000bf03270 */
[----:B------:R-:W-:-:S13]  /*3950*/  ISETP.GE.OR P0, PT, R109, R12, P0 ;  /* 0x0000000c6d00720c */ /* 0x000fda0000706670 */
[----:B------:R-:W-:Y:S05]  /*3960*/  @P0 BRA `(.L_x_11) ;  /* 0x0000000000380947 */ /* 0x000fea0003800000 */
[----:B------:R-:W3:Y:S01]  /*3970*/  S2R R0, SR_LANEID ;  /* 0x0000000000007919 */ /* 0x000ee20000000000 */
[----:B------:R-:W-:Y:S01]  /*3980*/  SHF.R.U32.HI R7, RZ, 0x1, R13 ;  /* 0x00000001ff077819 */ /* 0x000fe2000001160d */
[----:B-12---:R-:W-:Y:S01]  /*3990*/  IMAD.MOV.U32 R3, RZ, RZ, RZ ;  /* 0x000000ffff037224 */ /* 0x006fe200078e00ff */
[----:B------:R-:W-:Y:S05]  /*39a0*/  WARPSYNC.ALL ;  /* 0x0000000000007948 */ /* 0x000fea0003800000 */
[----:B---3--:R-:W-:Y:S02]  /*39b0*/  LOP3.LUT R2, R0, 0x3, RZ, 0xc0, !PT ;  /* 0x0000000300027812 */ /* 0x008fe400078ec0ff */
        /* <DEDUP_REMOVED lines=9> */
.L_x_11:
[----:B------:R-:W-:-:S06]  /*3a50*/  UIADD3 UR5, UPT, UPT, UR4, 0x30, URZ ;  /* 0x0000003004057890 */ /* 0x000fcc000fffe0ff */
[----:B------:R-:W-:-:S04]  /*3a60*/  ISETP.LE.AND P0, PT, R13, UR5, PT ;  /* 0x000000050d007c0c */ /* 0x000fc8000bf03270 */
[----:B------:R-:W-:-:S13]  /*3a70*/  ISETP.GE.OR P0, PT, R109, R12, P0 ;  /* 0x0000000c6d00720c */ /* 0x000fda0000706670 */
[----:B------:R-:W-:Y:S05]  /*3a80*/  @P0 EXIT ;  /* 0x000000000000094d */ /* 0x000fea0003800000 */
[----:B------:R-:W4:Y:S01]  /*3a90*/  S2R R0, SR_LANEID ;  /* 0x0000000000007919 */ /* 0x000f220000000000 */
[----:B------:R-:W-:Y:S01]  /*3aa0*/  SHF.R.U32.HI R13, RZ, 0x1, R13 ;  /* 0x00000001ff0d7819 */ /* 0x000fe2000001160d */
[----:B-123--:R-:W-:Y:S01]  /*3ab0*/  IMAD.MOV.U32 R3, RZ, RZ, RZ ;  /* 0x000000ffff037224 */ /* 0x00efe200078e00ff */
[----:B------:R-:W-:Y:S05]  /*3ac0*/  WARPSYNC.ALL ;  /* 0x0000000000007948 */ /* 0x000fea0003800000 */
[----:B----4-:R-:W-:Y:S02]  /*3ad0*/  LOP3.LUT R2, R0, 0x3, RZ, 0xc0, !PT ;  /* 0x0000000300027812 */ /* 0x010fe400078ec0ff */
[----:B------:R-:W-:-:S05]  /*3ae0*/  SHF.R.U32.HI R5, RZ, 0x2, R0 ;  /* 0x00000002ff057819 */ /* 0x000fca0000011600 */
[----:B------:R-:W-:-:S03]  /*3af0*/  IMAD.WIDE.U32 R2, R5, R13, R2 ;  /* 0x0000000d05027225 */ /* 0x000fc600078e0002 */
[----:B------:R-:W-:-:S04]  /*3b00*/  LEA R4, P0, R2, R9, 0x2 ;  /* 0x0000000902047211 */ /* 0x000fc800078010ff */
[----:B------:R-:W-:-:S03]  /*3b10*/  LEA.HI.X R5, R2, R11, R3, 0x2, P0 ;  /* 0x0000000b02057211 */ /* 0x000fc600000f1403 */
[----:B------:R-:W-:Y:S02]  /*3b20*/  IMAD.WIDE.U32 R2, R13, 0x20, R4 ;  /* 0x000000200d027825 */ /* 0x000fe400078e0004 */
[----:B------:R-:W-:Y:S04]  /*3b30*/  STG.E desc[UR8][R4.64+0x60], R88 ;  /* 0x0000605804007986 */ /* 0x000fe8000c101908 */
[----:B------:R-:W-:Y:S04]  /*3b40*/  STG.E desc[UR8][R2.64+0x60], R89 ;  /* 0x0000605902007986 */ /* 0x000fe8000c101908 */
[----:B------:R-:W-:Y:S04]  /*3b50*/  STG.E desc[UR8][R4.64+0x70], R90 ;  /* 0x0000705a04007986 */ /* 0x000fe8000c101908 */
[----:B------:R-:W-:Y:S01]  /*3b60*/  STG.E desc[UR8][R2.64+0x70], R91 ;  /* 0x0000705b02007986 */ /* 0x000fe2000c101908 */
[----:B------:R-:W-:Y:S05]  /*3b70*/  EXIT ;  /* 0x000000000000794d */ /* 0x000fea0003800000 */
.L_x_12:
[----:B------:R-:W-:-:S00]  /*3b80*/  BRA `(.L_x_12) ;  /* 0xfffffffc00fc7947 */ /* 0x000fc0000383ffff */
[----:B------:R-:W-:-:S00]  /*3b90*/  NOP ;  /* 0x0000000000007918 */ /* 0x000fc00000000000 */
        /* <DEDUP_REMOVED lines=14> */
.L_x_13:


//--------------------- .nv.shared.gemm_mma_kernel --------------------------
	.section	.nv.shared.gemm_mma_kernel,"aw",@nobits
	.sectionflags	@""
	.align	16
	.zero		1024


//--------------------- .nv.shared.reserved.0     --------------------------
	.section	.nv.shared.reserved.0,"aw",@nobits
	.weak		__nv_reservedSMEM_offset_0_alias
	.size		__nv_reservedSMEM_offset_0_alias, 0, 64
	.other		__nv_reservedSMEM_offset_0_alias,@"STO_CUDA_RESERVED_SHARED STV_DEFAULT"
__nv_reservedSMEM_offset_0_alias:
	.zero		0
	.zero		64


//--------------------- .nv.constant0.gemm_mma_kernel --------------------------
	.section	.nv.constant0.gemm_mma_kernel,"a",@progbits
	.sectionflags	@""
	.align	4
.nv.constant0.gemm_mma_kernel:
	.zero		932


//--------------------- SYMBOLS --------------------------

	.type		.nv.reservedSmem.offset0,@object
	.size		.nv.reservedSmem.offset0,0x4
	.type		.nv.reservedSmem.cap,@object
	.size		.nv.reservedSmem.cap,0x4
